	.target	sm_90a

	.elftype	@"ET_EXEC"


//--------------------- .note.nv.tkinfo           --------------------------
	.section	.note.nv.tkinfo,"",@"SHT_NOTE"
	.sectionflags	@"SHF_NOTE_NV_TKINFO"
	.tkinfo
        /*0018*/ 	.word	0x00000002
        /*0030*/ 	.string	""
        /*0030*/ 	.string	"ptxas"
        /*0030*/ 	.string	"Cuda compilation tools, release 13.0, V13.0.88"
        /*0030*/ 	.string	"Build cuda_13.0.r13.0/compiler.36424714_0"
        /*0030*/ 	.string	"-arch sm_90a -m 64 "



//--------------------- .note.nv.cuinfo           --------------------------
	.section	.note.nv.cuinfo,"",@"SHT_NOTE"
	.sectionflags	@"SHF_NOTE_NV_CUINFO"
        /*0018*/ 	.short	0x0002
        /*001a*/ 	.short	0x005a
        /*001c*/ 	.short	0x0082
	.zero		2


//--------------------- .nv.info                  --------------------------
	.section	.nv.info,"",@"SHT_CUDA_INFO"
	.align	4


	//----- nvinfo : EIATTR_REGCOUNT
	.align		4
        /*0000*/ 	.byte	0x04, 0x2f
        /*0002*/ 	.short	(.L_15 - .L_14)
	.align		4
.L_14:
        /*0004*/ 	.word	index@(_ZN7cutlass13device_kernelINS_4gemm6kernel13GemmUniversalIN4cute5tupleIJiiiiEEENS1_10collective13CollectiveMmaINS1_34MainloopSm90TmaGmmaWarpSpecializedILi7ENS5_IJNS4_1CILi1EEESB_SB_EEENS1_35KernelTmaWarpSpecializedCooperativeEEENS5_IJNSA_ILi256EEENSA_ILi64EEENSA_ILi128EEEEEENS_6half_tENS5_IJlSB_lEEESJ_SK_NS4_8TiledMMAINS4_8MMA_AtomIJNS4_4SM904GMMA25MMA_64x64x16_F32F16F16_SSILNSO_5MajorE0ELSQ_0ELNSO_7ScaleInE1ELSR_1EEEEEENS4_6LayoutINS5_IJNSA_ILi2EEESB_SB_EEENS5_IJSB_NSA_ILi0EEESX_EEEEENS5_IJNS4_10UnderscoreES10_S10_EEEEENS4_13SM90_TMA_LOADENS4_14ComposedLayoutINS4_7SwizzleILi3ELi4ELi3EEENS4_18smem_ptr_flag_bitsILi16EEENSU_INS5_IJNSA_ILi8EEESG_EEENS5_IJSG_SB_EEEEEEEvNS4_8identityES13_S1D_vS1E_EENS_8epilogue10collective6detail29Sm90TmaWarpSpecializedAdapterINS1H_15DefaultEpilogueISJ_SK_SK_NS1G_6thread17LinearCombinationISJ_Li1EffLNS1L_9ScaleType4KindE0ELNS_15FloatRoundStyleE2ESJ_EENS1_15EpilogueDefaultEEEEEvvEEEEvNT_6ParamsE)
        /*0008*/ 	.word	0x000000a8


	//----- nvinfo : EIATTR_FRAME_SIZE
	.align		4
.L_15:
        /*000c*/ 	.byte	0x04, 0x11
        /*000e*/ 	.short	(.L_17 - .L_16)
	.align		4
.L_16:
        /*0010*/ 	.word	index@(_ZN7cutlass13device_kernelINS_4gemm6kernel13GemmUniversalIN4cute5tupleIJiiiiEEENS1_10collective13CollectiveMmaINS1_34MainloopSm90TmaGmmaWarpSpecializedILi7ENS5_IJNS4_1CILi1EEESB_SB_EEENS1_35KernelTmaWarpSpecializedCooperativeEEENS5_IJNSA_ILi256EEENSA_ILi64EEENSA_ILi128EEEEEENS_6half_tENS5_IJlSB_lEEESJ_SK_NS4_8TiledMMAINS4_8MMA_AtomIJNS4_4SM904GMMA25MMA_64x64x16_F32F16F16_SSILNSO_5MajorE0ELSQ_0ELNSO_7ScaleInE1ELSR_1EEEEEENS4_6LayoutINS5_IJNSA_ILi2EEESB_SB_EEENS5_IJSB_NSA_ILi0EEESX_EEEEENS5_IJNS4_10UnderscoreES10_S10_EEEEENS4_13SM90_TMA_LOADENS4_14ComposedLayoutINS4_7SwizzleILi3ELi4ELi3EEENS4_18smem_ptr_flag_bitsILi16EEENSU_INS5_IJNSA_ILi8EEESG_EEENS5_IJSG_SB_EEEEEEEvNS4_8identityES13_S1D_vS1E_EENS_8epilogue10collective6detail29Sm90TmaWarpSpecializedAdapterINS1H_15DefaultEpilogueISJ_SK_SK_NS1G_6thread17LinearCombinationISJ_Li1EffLNS1L_9ScaleType4KindE0ELNS_15FloatRoundStyleE2ESJ_EENS1_15EpilogueDefaultEEEEEvvEEEEvNT_6ParamsE)
        /*0014*/ 	.word	0x00000000


	//----- nvinfo : EIATTR_MIN_STACK_SIZE
	.align		4
.L_17:
        /*0018*/ 	.byte	0x04, 0x12
        /*001a*/ 	.short	(.L_19 - .L_18)
	.align		4
.L_18:
        /*001c*/ 	.word	index@(_ZN7cutlass13device_kernelINS_4gemm6kernel13GemmUniversalIN4cute5tupleIJiiiiEEENS1_10collective13CollectiveMmaINS1_34MainloopSm90TmaGmmaWarpSpecializedILi7ENS5_IJNS4_1CILi1EEESB_SB_EEENS1_35KernelTmaWarpSpecializedCooperativeEEENS5_IJNSA_ILi256EEENSA_ILi64EEENSA_ILi128EEEEEENS_6half_tENS5_IJlSB_lEEESJ_SK_NS4_8TiledMMAINS4_8MMA_AtomIJNS4_4SM904GMMA25MMA_64x64x16_F32F16F16_SSILNSO_5MajorE0ELSQ_0ELNSO_7ScaleInE1ELSR_1EEEEEENS4_6LayoutINS5_IJNSA_ILi2EEESB_SB_EEENS5_IJSB_NSA_ILi0EEESX_EEEEENS5_IJNS4_10UnderscoreES10_S10_EEEEENS4_13SM90_TMA_LOADENS4_14ComposedLayoutINS4_7SwizzleILi3ELi4ELi3EEENS4_18smem_ptr_flag_bitsILi16EEENSU_INS5_IJNSA_ILi8EEESG_EEENS5_IJSG_SB_EEEEEEEvNS4_8identityES13_S1D_vS1E_EENS_8epilogue10collective6detail29Sm90TmaWarpSpecializedAdapterINS1H_15DefaultEpilogueISJ_SK_SK_NS1G_6thread17LinearCombinationISJ_Li1EffLNS1L_9ScaleType4KindE0ELNS_15FloatRoundStyleE2ESJ_EENS1_15EpilogueDefaultEEEEEvvEEEEvNT_6ParamsE)
        /*0020*/ 	.word	0x00000000
.L_19:


//--------------------- .nv.compat                --------------------------
	.section	.nv.compat,"",@"SHT_CUDA_COMPAT_INFO"
	.align	4
        /*0000*/ 	.byte	0x02, 0x09, 0x01, 0x00, 0x02, 0x02, 0x04, 0x00, 0x02, 0x05, 0x05, 0x00, 0x03, 0x07, 0x01, 0x01
        /*0010*/ 	.byte	0x02, 0x03, 0x01, 0x00, 0x02, 0x06, 0x01, 0x00, 0x04, 0x0b, 0x08, 0x00, 0x00, 0x00, 0x00, 0x00
        /*0020*/ 	.byte	0x00, 0x00, 0x00, 0x00


//--------------------- .nv.info._ZN7cutlass13device_kernelINS_4gemm6kernel13GemmUniversalIN4cute5tupleIJiiiiEEENS1_10collective13CollectiveMmaINS1_34MainloopSm90TmaGmmaWarpSpecializedILi7ENS5_IJNS4_1CILi1EEESB_SB_EEENS1_35KernelTmaWarpSpecializedCooperativeEEENS5_IJNSA_ILi256EEENSA_ILi64EEENSA_ILi128EEEEEENS_6half_tENS5_IJlSB_lEEESJ_SK_NS4_8TiledMMAINS4_8MMA_AtomIJNS4_4SM904GMMA25MMA_64x64x16_F32F16F16_SSILNSO_5MajorE0ELSQ_0ELNSO_7ScaleInE1ELSR_1EEEEEENS4_6LayoutINS5_IJNSA_ILi2EEESB_SB_EEENS5_IJSB_NSA_ILi0EEESX_EEEEENS5_IJNS4_10UnderscoreES10_S10_EEEEENS4_13SM90_TMA_LOADENS4_14ComposedLayoutINS4_7SwizzleILi3ELi4ELi3EEENS4_18smem_ptr_flag_bitsILi16EEENSU_INS5_IJNSA_ILi8EEESG_EEENS5_IJSG_SB_EEEEEEEvNS4_8identityES13_S1D_vS1E_EENS_8epilogue10collective6detail29Sm90TmaWarpSpecializedAdapterINS1H_15DefaultEpilogueISJ_SK_SK_NS1G_6thread17LinearCombinationISJ_Li1EffLNS1L_9ScaleType4KindE0ELNS_15FloatRoundStyleE2ESJ_EENS1_15EpilogueDefaultEEEEEvvEEEEvNT_6ParamsE --------------------------
	.section	.nv.info._ZN7cutlass13device_kernelINS_4gemm6kernel13GemmUniversalIN4cute5tupleIJiiiiEEENS1_10collective13CollectiveMmaINS1_34MainloopSm90TmaGmmaWarpSpecializedILi7ENS5_IJNS4_1CILi1EEESB_SB_EEENS1_35KernelTmaWarpSpecializedCooperativeEEENS5_IJNSA_ILi256EEENSA_ILi64EEENSA_ILi128EEEEEENS_6half_tENS5_IJlSB_lEEESJ_SK_NS4_8TiledMMAINS4_8MMA_AtomIJNS4_4SM904GMMA25MMA_64x64x16_F32F16F16_SSILNSO_5MajorE0ELSQ_0ELNSO_7ScaleInE1ELSR_1EEEEEENS4_6LayoutINS5_IJNSA_ILi2EEESB_SB_EEENS5_IJSB_NSA_ILi0EEESX_EEEEENS5_IJNS4_10UnderscoreES10_S10_EEEEENS4_13SM90_TMA_LOADENS4_14ComposedLayoutINS4_7SwizzleILi3ELi4ELi3EEENS4_18smem_ptr_flag_bitsILi16EEENSU_INS5_IJNSA_ILi8EEESG_EEENS5_IJSG_SB_EEEEEEEvNS4_8identityES13_S1D_vS1E_EENS_8epilogue10collective6detail29Sm90TmaWarpSpecializedAdapterINS1H_15DefaultEpilogueISJ_SK_SK_NS1G_6thread17LinearCombinationISJ_Li1EffLNS1L_9ScaleType4KindE0ELNS_15FloatRoundStyleE2ESJ_EENS1_15EpilogueDefaultEEEEEvvEEEEvNT_6ParamsE,"",@"SHT_CUDA_INFO"
	.sectionflags	@""
	.align	4


	//----- nvinfo : EIATTR_CUDA_API_VERSION
	.align		4
        /*0000*/ 	.byte	0x04, 0x37
        /*0002*/ 	.short	(.L_21 - .L_20)
.L_20:
        /*0004*/ 	.word	0x00000082


	//----- nvinfo : EIATTR_KPARAM_INFO
	.align		4
.L_21:
        /*0008*/ 	.byte	0x04, 0x17
        /*000a*/ 	.short	(.L_23 - .L_22)
.L_22:
        /*000c*/ 	.word	0x00000000
        /*0010*/ 	.short	0x0000
        /*0012*/ 	.short	0x0070
        /*0014*/ 	.byte	0x00, 0xf0, 0x01, 0x10


	//----- nvinfo : EIATTR_SPARSE_MMA_MASK
	.align		4
.L_23:
        /*0018*/ 	.byte	0x03, 0x50
        /*001a*/ 	.short	0x0000


	//----- nvinfo : EIATTR_MAXREG_COUNT
	.align		4
        /*001c*/ 	.byte	0x03, 0x1b
        /*001e*/ 	.short	0x00a8


	//----- nvinfo : EIATTR_NUM_BARRIERS
	.align		4
        /*0020*/ 	.byte	0x02, 0x4c
        /*0022*/ 	.byte	0x01
	.zero		1


	//----- nvinfo : EIATTR_EXTERNS
	.align		4
        /*0024*/ 	.byte	0x04, 0x0f
        /*0026*/ 	.short	(.L_25 - .L_24)


	//   ....[0]....
	.align		4
.L_24:
        /*0028*/ 	.word	index@(__assertfail)


	//----- nvinfo : EIATTR_MERCURY_ISA_VERSION
	.align		4
.L_25:
        /*002c*/ 	.byte	0x03, 0x5f
        /*002e*/ 	.short	0x0101


	//----- nvinfo : EIATTR_INT_WARP_WIDE_INSTR_OFFSETS
	.align		4
        /*0030*/ 	.byte	0x04, 0x31
        /*0032*/ 	.short	(.L_27 - .L_26)


	//   ....[0]....
.L_26:
        /*0034*/ 	.word	0x000003e0


	//   ....[1]....
        /*0038*/ 	.word	0x000003f0


	//   ....[2]....
        /*003c*/ 	.word	0x00000530


	//----- nvinfo : EIATTR_COOP_GROUP_MASK_REGIDS
	.align		4
.L_27:
        /*0040*/ 	.byte	0x04, 0x29
        /*0042*/ 	.short	(.L_29 - .L_28)


	//   ....[0]....
.L_28:
        /*0044*/ 	.word	0xffffffff


	//   ....[1]....
        /*0048*/ 	.word	0xffffffff


	//   ....[2]....
        /*004c*/ 	.word	0xffffffff


	//   ....[3]....
        /*0050*/ 	.word	0xffffffff


	//   ....[4]....
        /*0054*/ 	.word	0xffffffff


	//----- nvinfo : EIATTR_COOP_GROUP_INSTR_OFFSETS
	.align		4
.L_29:
        /*0058*/ 	.byte	0x04, 0x28
        /*005a*/ 	.short	(.L_31 - .L_30)


	//   ....[0]....
.L_30:
        /*005c*/ 	.word	0x00000060


	//   ....[1]....
        /*0060*/ 	.word	0x00000070


	//   ....[2]....
        /*0064*/ 	.word	0x00000130


	//   ....[3]....
        /*0068*/ 	.word	0x00000320


	//   ....[4]....
        /*006c*/ 	.word	0x00001260


	//----- nvinfo : EIATTR_REG_RECONFIG
	.align		4
.L_31:
        /*0070*/ 	.byte	0x01, 0x54
	.zero		2


	//----- nvinfo : EIATTR_SYSCALL_OFFSETS
	.align		4
        /*0074*/ 	.byte	0x04, 0x46
        /*0076*/ 	.short	(.L_33 - .L_32)


	//   ....[0]....
.L_32:
        /*0078*/ 	.word	0x00001450


	//----- nvinfo : EIATTR_MBARRIER_INSTR_OFFSETS
	.align		4
.L_33:
        /*007c*/ 	.byte	0x04, 0x39
        /*007e*/ 	.short	(.L_35 - .L_34)


	//   ....[0]....
.L_34:
        /*0080*/ 	.word	0x00000230
        /*0084*/ 	.word	0x000000ff
        /*0088*/ 	.word	0x00000000
        /*008c*/ 	.short	0x0100
        /*008e*/ 	.byte	0x08
	.zero		1


	//   ....[1]....
        /*0090*/ 	.word	0x00000240
        /*0094*/ 	.word	0x000000ff
        /*0098*/ 	.word	0x00000038
        /*009c*/ 	.short	0x0100
        /*009e*/ 	.byte	0x08
	.zero		1


	//   ....[2]....
        /*00a0*/ 	.word	0x00000250
        /*00a4*/ 	.word	0x000000ff
        /*00a8*/ 	.word	0x00000008
        /*00ac*/ 	.short	0x0100
        /*00ae*/ 	.byte	0x08
	.zero		1


	//   ....[3]....
        /*00b0*/ 	.word	0x00000260
        /*00b4*/ 	.word	0x000000ff
        /*00b8*/ 	.word	0x00000040
        /*00bc*/ 	.short	0x0100
        /*00be*/ 	.byte	0x08
	.zero		1


	//   ....[4]....
        /*00c0*/ 	.word	0x00000270
        /*00c4*/ 	.word	0x000000ff
        /*00c8*/ 	.word	0x00000010
        /*00cc*/ 	.short	0x0100
        /*00ce*/ 	.byte	0x08
	.zero		1


	//   ....[5]....
        /*00d0*/ 	.word	0x00000280
        /*00d4*/ 	.word	0x000000ff
        /*00d8*/ 	.word	0x00000048
        /*00dc*/ 	.short	0x0100
        /*00de*/ 	.byte	0x08
	.zero		1


	//   ....[6]....
        /*00e0*/ 	.word	0x00000290
        /*00e4*/ 	.word	0x000000ff
        /*00e8*/ 	.word	0x00000018
        /*00ec*/ 	.short	0x0100
        /*00ee*/ 	.byte	0x08
	.zero		1


	//   ....[7]....
        /*00f0*/ 	.word	0x000002a0
        /*00f4*/ 	.word	0x000000ff
        /*00f8*/ 	.word	0x00000050
        /*00fc*/ 	.short	0x0100
        /*00fe*/ 	.byte	0x08
	.zero		1


	//   ....[8]....
        /*0100*/ 	.word	0x000002b0
        /*0104*/ 	.word	0x000000ff
        /*0108*/ 	.word	0x00000020
        /*010c*/ 	.short	0x0100
        /*010e*/ 	.byte	0x08
	.zero		1


	//   ....[9]....
        /*0110*/ 	.word	0x000002c0
        /*0114*/ 	.word	0x000000ff
        /*0118*/ 	.word	0x00000058
        /*011c*/ 	.short	0x0100
        /*011e*/ 	.byte	0x08
	.zero		1


	//   ....[10]....
        /*0120*/ 	.word	0x000002d0
        /*0124*/ 	.word	0x000000ff
        /*0128*/ 	.word	0x00000028
        /*012c*/ 	.short	0x0100
        /*012e*/ 	.byte	0x08
	.zero		1


	//   ....[11]....
        /*0130*/ 	.word	0x000002e0
        /*0134*/ 	.word	0x000000ff
        /*0138*/ 	.word	0x00000060
        /*013c*/ 	.short	0x0100
        /*013e*/ 	.byte	0x08
	.zero		1


	//   ....[12]....
        /*0140*/ 	.word	0x000002f0
        /*0144*/ 	.word	0x000000ff
        /*0148*/ 	.word	0x00000030
        /*014c*/ 	.short	0x0100
        /*014e*/ 	.byte	0x08
	.zero		1


	//   ....[13]....
        /*0150*/ 	.word	0x00000300
        /*0154*/ 	.word	0x000000ff
        /*0158*/ 	.word	0x00000068
        /*015c*/ 	.short	0x0100
        /*015e*/ 	.byte	0x08
	.zero		1


	//   ....[14]....
        /*0160*/ 	.word	0x000005b0
        /*0164*/ 	.word	0x000000ff
        /*0168*/ 	.word	0x00000080
        /*016c*/ 	.short	0x0100
        /*016e*/ 	.byte	0x08
	.zero		1


	//   ....[15]....
        /*0170*/ 	.word	0x00000630
        /*0174*/ 	.word	0x000000ff
        /*0178*/ 	.word	0x00000088
        /*017c*/ 	.short	0x0100
        /*017e*/ 	.byte	0x08
	.zero		1


	//   ....[16]....
        /*0180*/ 	.word	0x000014d0
        /*0184*/ 	.word	0x00000003
        /*0188*/ 	.word	0x00000000
        /*018c*/ 	.short	0x010a
        /*018e*/ 	.byte	0x3f
	.zero		1


	//   ....[17]....
        /*0190*/ 	.word	0x00001530
        /*0194*/ 	.word	0x00000003
        /*0198*/ 	.word	0x00000000
        /*019c*/ 	.short	0x010a
        /*019e*/ 	.byte	0x3f
	.zero		1


	//   ....[18]....
        /*01a0*/ 	.word	0x00001d60
        /*01a4*/ 	.word	0x000000ff
        /*01a8*/ 	.word	0x00000000
        /*01ac*/ 	.short	0x010a
        /*01ae*/ 	.byte	0x04
	.zero		1


	//   ....[19]....
        /*01b0*/ 	.word	0x00001da0
        /*01b4*/ 	.word	0x000000ff
        /*01b8*/ 	.word	0x00000000
        /*01bc*/ 	.short	0x010a
        /*01be*/ 	.byte	0x04
	.zero		1


	//   ....[20]....
        /*01c0*/ 	.word	0x000024c0
        /*01c4*/ 	.word	0x000000ff
        /*01c8*/ 	.word	0x00000000
        /*01cc*/ 	.short	0x0101
        /*01ce*/ 	.byte	0x0a
	.zero		1


	//   ....[21]....
        /*01d0*/ 	.word	0x000026c0
        /*01d4*/ 	.word	0x000000ff
        /*01d8*/ 	.word	0x00000000
        /*01dc*/ 	.short	0x0101
        /*01de*/ 	.byte	0x04
	.zero		1


	//   ....[22]....
        /*01e0*/ 	.word	0x00008450
        /*01e4*/ 	.word	0x0000000e
        /*01e8*/ 	.word	0x00000038
        /*01ec*/ 	.short	0x010a
        /*01ee*/ 	.byte	0x3f
	.zero		1


	//   ....[23]....
        /*01f0*/ 	.word	0x00008900
        /*01f4*/ 	.word	0x00000006
        /*01f8*/ 	.word	0x00000088
        /*01fc*/ 	.short	0x0101
        /*01fe*/ 	.byte	0x3f
	.zero		1


	//   ....[24]....
        /*0200*/ 	.word	0x00008fe0
        /*0204*/ 	.word	0x00000007
        /*0208*/ 	.word	0x00000000
        /*020c*/ 	.short	0x010a
        /*020e*/ 	.byte	0x3f
	.zero		1


	//   ....[25]....
        /*0210*/ 	.word	0x00009060
        /*0214*/ 	.word	0x00000009
        /*0218*/ 	.word	0x00000000
        /*021c*/ 	.short	0x010a
        /*021e*/ 	.byte	0x3f
	.zero		1


	//   ....[26]....
        /*0220*/ 	.word	0x000090f0
        /*0224*/ 	.word	0x00000006
        /*0228*/ 	.word	0x00000000
        /*022c*/ 	.short	0x010a
        /*022e*/ 	.byte	0x3f
	.zero		1


	//   ....[27]....
        /*0230*/ 	.word	0x00009180
        /*0234*/ 	.word	0x00000009
        /*0238*/ 	.word	0x00000000
        /*023c*/ 	.short	0x010a
        /*023e*/ 	.byte	0x3f
	.zero		1


	//   ....[28]....
        /*0240*/ 	.word	0x00009210
        /*0244*/ 	.word	0x00000006
        /*0248*/ 	.word	0x00000000
        /*024c*/ 	.short	0x010a
        /*024e*/ 	.byte	0x3f
	.zero		1


	//   ....[29]....
        /*0250*/ 	.word	0x000092a0
        /*0254*/ 	.word	0x00000009
        /*0258*/ 	.word	0x00000000
        /*025c*/ 	.short	0x010a
        /*025e*/ 	.byte	0x3f
	.zero		1


	//   ....[30]....
        /*0260*/ 	.word	0x00009330
        /*0264*/ 	.word	0x00000003
        /*0268*/ 	.word	0x00000000
        /*026c*/ 	.short	0x010a
        /*026e*/ 	.byte	0x3f
	.zero		1


	//   ....[31]....
        /*0270*/ 	.word	0x00009390
        /*0274*/ 	.word	0x00000003
        /*0278*/ 	.word	0x00000000
        /*027c*/ 	.short	0x010a
        /*027e*/ 	.byte	0x3f
	.zero		1


	//   ....[32]....
        /*0280*/ 	.word	0x000093f0
        /*0284*/ 	.word	0x00000004
        /*0288*/ 	.word	0x00000000
        /*028c*/ 	.short	0x010a
        /*028e*/ 	.byte	0x3f
	.zero		1


	//   ....[33]....
        /*0290*/ 	.word	0x000094c0
        /*0294*/ 	.word	0x0000000e
        /*0298*/ 	.word	0x00000038
        /*029c*/ 	.short	0x010a
        /*029e*/ 	.byte	0x3f
	.zero		1


	//   ....[34]....
        /*02a0*/ 	.word	0x00009590
        /*02a4*/ 	.word	0x00000007
        /*02a8*/ 	.word	0x00000000
        /*02ac*/ 	.short	0x010a
        /*02ae*/ 	.byte	0x3f
	.zero		1


	//   ....[35]....
        /*02b0*/ 	.word	0x000095e0
        /*02b4*/ 	.word	0x00000009
        /*02b8*/ 	.word	0x00000000
        /*02bc*/ 	.short	0x010a
        /*02be*/ 	.byte	0x3f
	.zero		1


	//   ....[36]....
        /*02c0*/ 	.word	0x00009630
        /*02c4*/ 	.word	0x00000006
        /*02c8*/ 	.word	0x00000000
        /*02cc*/ 	.short	0x010a
        /*02ce*/ 	.byte	0x3f
	.zero		1


	//   ....[37]....
        /*02d0*/ 	.word	0x00009680
        /*02d4*/ 	.word	0x00000009
        /*02d8*/ 	.word	0x00000000
        /*02dc*/ 	.short	0x010a
        /*02de*/ 	.byte	0x3f
	.zero		1


	//   ....[38]....
        /*02e0*/ 	.word	0x000096d0
        /*02e4*/ 	.word	0x00000006
        /*02e8*/ 	.word	0x00000000
        /*02ec*/ 	.short	0x010a
        /*02ee*/ 	.byte	0x3f
	.zero		1


	//   ....[39]....
        /*02f0*/ 	.word	0x00009720
        /*02f4*/ 	.word	0x00000009
        /*02f8*/ 	.word	0x00000000
        /*02fc*/ 	.short	0x010a
        /*02fe*/ 	.byte	0x3f
	.zero		1


	//----- nvinfo : EIATTR_NUM_MBARRIERS
	.align		4
.L_35:
        /*0300*/ 	.byte	0x03, 0x38
        /*0302*/ 	.short	0x0010


	//----- nvinfo : EIATTR_EXIT_INSTR_OFFSETS
	.align		4
        /*0304*/ 	.byte	0x04, 0x1c
        /*0306*/ 	.short	(.L_37 - .L_36)


	//   ....[0]....
.L_36:
        /*0308*/ 	.word	0x000006d0


	//   ....[1]....
        /*030c*/ 	.word	0x00000fa0


	//   ....[2]....
        /*0310*/ 	.word	0x00007b30


	//   ....[3]....
        /*0314*/ 	.word	0x00008160


	//   ....[4]....
        /*0318*/ 	.word	0x00009380


	//----- nvinfo : EIATTR_MAX_THREADS
	.align		4
.L_37:
        /*031c*/ 	.byte	0x04, 0x05
        /*031e*/ 	.short	(.L_39 - .L_38)
.L_38:
        /*0320*/ 	.word	0x00000180
        /*0324*/ 	.word	0x00000001
        /*0328*/ 	.word	0x00000001


	//----- nvinfo : EIATTR_CRS_STACK_SIZE
	.align		4
.L_39:
        /*032c*/ 	.byte	0x04, 0x1e
        /*032e*/ 	.short	(.L_41 - .L_40)
.L_40:
        /*0330*/ 	.word	0x00000000


	//----- nvinfo : EIATTR_CBANK_PARAM_SIZE
	.align		4
.L_41:
        /*0334*/ 	.byte	0x03, 0x19
        /*0336*/ 	.short	0x0470


	//----- nvinfo : EIATTR_PARAM_CBANK
	.align		4
        /*0338*/ 	.byte	0x04, 0x0a
        /*033a*/ 	.short	(.L_43 - .L_42)
	.align		4
.L_42:
        /*033c*/ 	.word	index@(.nv.constant0._ZN7cutlass13device_kernelINS_4gemm6kernel13GemmUniversalIN4cute5tupleIJiiiiEEENS1_10collective13CollectiveMmaINS1_34MainloopSm90TmaGmmaWarpSpecializedILi7ENS5_IJNS4_1CILi1EEESB_SB_EEENS1_35KernelTmaWarpSpecializedCooperativeEEENS5_IJNSA_ILi256EEENSA_ILi64EEENSA_ILi128EEEEEENS_6half_tENS5_IJlSB_lEEESJ_SK_NS4_8TiledMMAINS4_8MMA_AtomIJNS4_4SM904GMMA25MMA_64x64x16_F32F16F16_SSILNSO_5MajorE0ELSQ_0ELNSO_7ScaleInE1ELSR_1EEEEEENS4_6LayoutINS5_IJNSA_ILi2EEESB_SB_EEENS5_IJSB_NSA_ILi0EEESX_EEEEENS5_IJNS4_10UnderscoreES10_S10_EEEEENS4_13SM90_TMA_LOADENS4_14ComposedLayoutINS4_7SwizzleILi3ELi4ELi3EEENS4_18smem_ptr_flag_bitsILi16EEENSU_INS5_IJNSA_ILi8EEESG_EEENS5_IJSG_SB_EEEEEEEvNS4_8identityES13_S1D_vS1E_EENS_8epilogue10collective6detail29Sm90TmaWarpSpecializedAdapterINS1H_15DefaultEpilogueISJ_SK_SK_NS1G_6thread17LinearCombinationISJ_Li1EffLNS1L_9ScaleType4KindE0ELNS_15FloatRoundStyleE2ESJ_EENS1_15EpilogueDefaultEEEEEvvEEEEvNT_6ParamsE)
        /*0340*/ 	.short	0x0210
        /*0342*/ 	.short	0x0470


	//----- nvinfo : EIATTR_SW_WAR
	.align		4
.L_43:
        /*0344*/ 	.byte	0x04, 0x36
        /*0346*/ 	.short	(.L_45 - .L_44)
.L_44:
        /*0348*/ 	.word	0x00000008
.L_45:


//--------------------- .nv.callgraph             --------------------------
	.section	.nv.callgraph,"",@"SHT_CUDA_CALLGRAPH"
	.align	4
	.sectionentsize	8
	.align		4
        /*0000*/ 	.word	0x00000000
	.align		4
        /*0004*/ 	.word	0xffffffff
	.align		4
        /*0008*/ 	.word	index@(_ZN7cutlass13device_kernelINS_4gemm6kernel13GemmUniversalIN4cute5tupleIJiiiiEEENS1_10collective13CollectiveMmaINS1_34MainloopSm90TmaGmmaWarpSpecializedILi7ENS5_IJNS4_1CILi1EEESB_SB_EEENS1_35KernelTmaWarpSpecializedCooperativeEEENS5_IJNSA_ILi256EEENSA_ILi64EEENSA_ILi128EEEEEENS_6half_tENS5_IJlSB_lEEESJ_SK_NS4_8TiledMMAINS4_8MMA_AtomIJNS4_4SM904GMMA25MMA_64x64x16_F32F16F16_SSILNSO_5MajorE0ELSQ_0ELNSO_7ScaleInE1ELSR_1EEEEEENS4_6LayoutINS5_IJNSA_ILi2EEESB_SB_EEENS5_IJSB_NSA_ILi0EEESX_EEEEENS5_IJNS4_10UnderscoreES10_S10_EEEEENS4_13SM90_TMA_LOADENS4_14ComposedLayoutINS4_7SwizzleILi3ELi4ELi3EEENS4_18smem_ptr_flag_bitsILi16EEENSU_INS5_IJNSA_ILi8EEESG_EEENS5_IJSG_SB_EEEEEEEvNS4_8identityES13_S1D_vS1E_EENS_8epilogue10collective6detail29Sm90TmaWarpSpecializedAdapterINS1H_15DefaultEpilogueISJ_SK_SK_NS1G_6thread17LinearCombinationISJ_Li1EffLNS1L_9ScaleType4KindE0ELNS_15FloatRoundStyleE2ESJ_EENS1_15EpilogueDefaultEEEEEvvEEEEvNT_6ParamsE)
	.align		4
        /*000c*/ 	.word	index@(__assertfail)
	.align		4
        /*0010*/ 	.word	0x00000000
	.align		4
        /*0014*/ 	.word	0xfffffffe
	.align		4
        /*0018*/ 	.word	0x00000000
	.align		4
        /*001c*/ 	.word	0xfffffffd
	.align		4
        /*0020*/ 	.word	0x00000000
	.align		4
        /*0024*/ 	.word	0xfffffffc


//--------------------- .nv.constant4             --------------------------
	.section	.nv.constant4,"a",@progbits
	.align	8
	.align		8
.nv.constant4:
        /*0000*/ 	.dword	__assertfail
	.align		8
        /*0008*/ 	.dword	__unnamed_1
	.align		8
        /*0010*/ 	.dword	_ZN40_INTERNAL_1f8ec8bf_4_k_cu_f3d71c4e_256444cuda3std3__45__cpo5beginE
	.align		8
        /*0018*/ 	.dword	_ZN40_INTERNAL_1f8ec8bf_4_k_cu_f3d71c4e_256444cuda3std3__45__cpo3endE
	.align		8
        /*0020*/ 	.dword	_ZN40_INTERNAL_1f8ec8bf_4_k_cu_f3d71c4e_256444cuda3std3__45__cpo6cbeginE
	.align		8
        /*0028*/ 	.dword	_ZN40_INTERNAL_1f8ec8bf_4_k_cu_f3d71c4e_256444cuda3std3__45__cpo4cendE
	.align		8
        /*0030*/ 	.dword	_ZN40_INTERNAL_1f8ec8bf_4_k_cu_f3d71c4e_256444cuda3std3__442_GLOBAL__N__1f8ec8bf_4_k_cu_f3d71c4e_256446ignoreE
	.align		8
        /*0038*/ 	.dword	_ZN40_INTERNAL_1f8ec8bf_4_k_cu_f3d71c4e_256444cuda3std3__419piecewise_constructE
	.align		8
        /*0040*/ 	.dword	_ZN40_INTERNAL_1f8ec8bf_4_k_cu_f3d71c4e_256444cuda3std3__48in_placeE
	.align		8
        /*0048*/ 	.dword	_ZN40_INTERNAL_1f8ec8bf_4_k_cu_f3d71c4e_256444cuda3std6ranges3__45__cpo4swapE
	.align		8
        /*0050*/ 	.dword	_ZN40_INTERNAL_1f8ec8bf_4_k_cu_f3d71c4e_256444cuda3std6ranges3__45__cpo9iter_moveE
	.align		8
        /*0058*/ 	.dword	_ZN40_INTERNAL_1f8ec8bf_4_k_cu_f3d71c4e_256444cute7productE
	.align		8
        /*0060*/ 	.dword	_ZN40_INTERNAL_1f8ec8bf_4_k_cu_f3d71c4e_256444cute1_E
	.align		8
        /*0068*/ 	.dword	$str$22
	.align		8
        /*0070*/ 	.dword	$str$23


//--------------------- .text._ZN7cutlass13device_kernelINS_4gemm6kernel13GemmUniversalIN4cute5tupleIJiiiiEEENS1_10collective13CollectiveMmaINS1_34MainloopSm90TmaGmmaWarpSpecializedILi7ENS5_IJNS4_1CILi1EEESB_SB_EEENS1_35KernelTmaWarpSpecializedCooperativeEEENS5_IJNSA_ILi256EEENSA_ILi64EEENSA_ILi128EEEEEENS_6half_tENS5_IJlSB_lEEESJ_SK_NS4_8TiledMMAINS4_8MMA_AtomIJNS4_4SM904GMMA25MMA_64x64x16_F32F16F16_SSILNSO_5MajorE0ELSQ_0ELNSO_7ScaleInE1ELSR_1EEEEEENS4_6LayoutINS5_IJNSA_ILi2EEESB_SB_EEENS5_IJSB_NSA_ILi0EEESX_EEEEENS5_IJNS4_10UnderscoreES10_S10_EEEEENS4_13SM90_TMA_LOADENS4_14ComposedLayoutINS4_7SwizzleILi3ELi4ELi3EEENS4_18smem_ptr_flag_bitsILi16EEENSU_INS5_IJNSA_ILi8EEESG_EEENS5_IJSG_SB_EEEEEEEvNS4_8identityES13_S1D_vS1E_EENS_8epilogue10collective6detail29Sm90TmaWarpSpecializedAdapterINS1H_15DefaultEpilogueISJ_SK_SK_NS1G_6thread17LinearCombinationISJ_Li1EffLNS1L_9ScaleType4KindE0ELNS_15FloatRoundStyleE2ESJ_EENS1_15EpilogueDefaultEEEEEvvEEEEvNT_6ParamsE --------------------------
	.section	.text._ZN7cutlass13device_kernelINS_4gemm6kernel13GemmUniversalIN4cute5tupleIJiiiiEEENS1_10collective13CollectiveMmaINS1_34MainloopSm90TmaGmmaWarpSpecializedILi7ENS5_IJNS4_1CILi1EEESB_SB_EEENS1_35KernelTmaWarpSpecializedCooperativeEEENS5_IJNSA_ILi256EEENSA_ILi64EEENSA_ILi128EEEEEENS_6half_tENS5_IJlSB_lEEESJ_SK_NS4_8TiledMMAINS4_8MMA_AtomIJNS4_4SM904GMMA25MMA_64x64x16_F32F16F16_SSILNSO_5MajorE0ELSQ_0ELNSO_7ScaleInE1ELSR_1EEEEEENS4_6LayoutINS5_IJNSA_ILi2EEESB_SB_EEENS5_IJSB_NSA_ILi0EEESX_EEEEENS5_IJNS4_10UnderscoreES10_S10_EEEEENS4_13SM90_TMA_LOADENS4_14ComposedLayoutINS4_7SwizzleILi3ELi4ELi3EEENS4_18smem_ptr_flag_bitsILi16EEENSU_INS5_IJNSA_ILi8EEESG_EEENS5_IJSG_SB_EEEEEEEvNS4_8identityES13_S1D_vS1E_EENS_8epilogue10collective6detail29Sm90TmaWarpSpecializedAdapterINS1H_15DefaultEpilogueISJ_SK_SK_NS1G_6thread17LinearCombinationISJ_Li1EffLNS1L_9ScaleType4KindE0ELNS_15FloatRoundStyleE2ESJ_EENS1_15EpilogueDefaultEEEEEvvEEEEvNT_6ParamsE,"ax",@progbits
	.align	128
.text._ZN7cutlass13device_kernelINS_4gemm6kernel13GemmUniversalIN4cute5tupleIJiiiiEEENS1_10collective13CollectiveMmaINS1_34MainloopSm90TmaGmmaWarpSpecializedILi7ENS5_IJNS4_1CILi1EEESB_SB_EEENS1_35KernelTmaWarpSpecializedCooperativeEEENS5_IJNSA_ILi256EEENSA_ILi64EEENSA_ILi128EEEEEENS_6half_tENS5_IJlSB_lEEESJ_SK_NS4_8TiledMMAINS4_8MMA_AtomIJNS4_4SM904GMMA25MMA_64x64x16_F32F16F16_SSILNSO_5MajorE0ELSQ_0ELNSO_7ScaleInE1ELSR_1EEEEEENS4_6LayoutINS5_IJNSA_ILi2EEESB_SB_EEENS5_IJSB_NSA_ILi0EEESX_EEEEENS5_IJNS4_10UnderscoreES10_S10_EEEEENS4_13SM90_TMA_LOADENS4_14ComposedLayoutINS4_7SwizzleILi3ELi4ELi3EEENS4_18smem_ptr_flag_bitsILi16EEENSU_INS5_IJNSA_ILi8EEESG_EEENS5_IJSG_SB_EEEEEEEvNS4_8identityES13_S1D_vS1E_EENS_8epilogue10collective6detail29Sm90TmaWarpSpecializedAdapterINS1H_15DefaultEpilogueISJ_SK_SK_NS1G_6thread17LinearCombinationISJ_Li1EffLNS1L_9ScaleType4KindE0ELNS_15FloatRoundStyleE2ESJ_EENS1_15EpilogueDefaultEEEEEvvEEEEvNT_6ParamsE:
        .type           _ZN7cutlass13device_kernelINS_4gemm6kernel13GemmUniversalIN4cute5tupleIJiiiiEEENS1_10collective13CollectiveMmaINS1_34MainloopSm90TmaGmmaWarpSpecializedILi7ENS5_IJNS4_1CILi1EEESB_SB_EEENS1_35KernelTmaWarpSpecializedCooperativeEEENS5_IJNSA_ILi256EEENSA_ILi64EEENSA_ILi128EEEEEENS_6half_tENS5_IJlSB_lEEESJ_SK_NS4_8TiledMMAINS4_8MMA_AtomIJNS4_4SM904GMMA25MMA_64x64x16_F32F16F16_SSILNSO_5MajorE0ELSQ_0ELNSO_7ScaleInE1ELSR_1EEEEEENS4_6LayoutINS5_IJNSA_ILi2EEESB_SB_EEENS5_IJSB_NSA_ILi0EEESX_EEEEENS5_IJNS4_10UnderscoreES10_S10_EEEEENS4_13SM90_TMA_LOADENS4_14ComposedLayoutINS4_7SwizzleILi3ELi4ELi3EEENS4_18smem_ptr_flag_bitsILi16EEENSU_INS5_IJNSA_ILi8EEESG_EEENS5_IJSG_SB_EEEEEEEvNS4_8identityES13_S1D_vS1E_EENS_8epilogue10collective6detail29Sm90TmaWarpSpecializedAdapterINS1H_15DefaultEpilogueISJ_SK_SK_NS1G_6thread17LinearCombinationISJ_Li1EffLNS1L_9ScaleType4KindE0ELNS_15FloatRoundStyleE2ESJ_EENS1_15EpilogueDefaultEEEEEvvEEEEvNT_6ParamsE,@function
        .size           _ZN7cutlass13device_kernelINS_4gemm6kernel13GemmUniversalIN4cute5tupleIJiiiiEEENS1_10collective13CollectiveMmaINS1_34MainloopSm90TmaGmmaWarpSpecializedILi7ENS5_IJNS4_1CILi1EEESB_SB_EEENS1_35KernelTmaWarpSpecializedCooperativeEEENS5_IJNSA_ILi256EEENSA_ILi64EEENSA_ILi128EEEEEENS_6half_tENS5_IJlSB_lEEESJ_SK_NS4_8TiledMMAINS4_8MMA_AtomIJNS4_4SM904GMMA25MMA_64x64x16_F32F16F16_SSILNSO_5MajorE0ELSQ_0ELNSO_7ScaleInE1ELSR_1EEEEEENS4_6LayoutINS5_IJNSA_ILi2EEESB_SB_EEENS5_IJSB_NSA_ILi0EEESX_EEEEENS5_IJNS4_10UnderscoreES10_S10_EEEEENS4_13SM90_TMA_LOADENS4_14ComposedLayoutINS4_7SwizzleILi3ELi4ELi3EEENS4_18smem_ptr_flag_bitsILi16EEENSU_INS5_IJNSA_ILi8EEESG_EEENS5_IJSG_SB_EEEEEEEvNS4_8identityES13_S1D_vS1E_EENS_8epilogue10collective6detail29Sm90TmaWarpSpecializedAdapterINS1H_15DefaultEpilogueISJ_SK_SK_NS1G_6thread17LinearCombinationISJ_Li1EffLNS1L_9ScaleType4KindE0ELNS_15FloatRoundStyleE2ESJ_EENS1_15EpilogueDefaultEEEEEvvEEEEvNT_6ParamsE,(.L_x_198 - _ZN7cutlass13device_kernelINS_4gemm6kernel13GemmUniversalIN4cute5tupleIJiiiiEEENS1_10collective13CollectiveMmaINS1_34MainloopSm90TmaGmmaWarpSpecializedILi7ENS5_IJNS4_1CILi1EEESB_SB_EEENS1_35KernelTmaWarpSpecializedCooperativeEEENS5_IJNSA_ILi256EEENSA_ILi64EEENSA_ILi128EEEEEENS_6half_tENS5_IJlSB_lEEESJ_SK_NS4_8TiledMMAINS4_8MMA_AtomIJNS4_4SM904GMMA25MMA_64x64x16_F32F16F16_SSILNSO_5MajorE0ELSQ_0ELNSO_7ScaleInE1ELSR_1EEEEEENS4_6LayoutINS5_IJNSA_ILi2EEESB_SB_EEENS5_IJSB_NSA_ILi0EEESX_EEEEENS5_IJNS4_10UnderscoreES10_S10_EEEEENS4_13SM90_TMA_LOADENS4_14ComposedLayoutINS4_7SwizzleILi3ELi4ELi3EEENS4_18smem_ptr_flag_bitsILi16EEENSU_INS5_IJNSA_ILi8EEESG_EEENS5_IJSG_SB_EEEEEEEvNS4_8identityES13_S1D_vS1E_EENS_8epilogue10collective6detail29Sm90TmaWarpSpecializedAdapterINS1H_15DefaultEpilogueISJ_SK_SK_NS1G_6thread17LinearCombinationISJ_Li1EffLNS1L_9ScaleType4KindE0ELNS_15FloatRoundStyleE2ESJ_EENS1_15EpilogueDefaultEEEEEvvEEEEvNT_6ParamsE)
        .other          _ZN7cutlass13device_kernelINS_4gemm6kernel13GemmUniversalIN4cute5tupleIJiiiiEEENS1_10collective13CollectiveMmaINS1_34MainloopSm90TmaGmmaWarpSpecializedILi7ENS5_IJNS4_1CILi1EEESB_SB_EEENS1_35KernelTmaWarpSpecializedCooperativeEEENS5_IJNSA_ILi256EEENSA_ILi64EEENSA_ILi128EEEEEENS_6half_tENS5_IJlSB_lEEESJ_SK_NS4_8TiledMMAINS4_8MMA_AtomIJNS4_4SM904GMMA25MMA_64x64x16_F32F16F16_SSILNSO_5MajorE0ELSQ_0ELNSO_7ScaleInE1ELSR_1EEEEEENS4_6LayoutINS5_IJNSA_ILi2EEESB_SB_EEENS5_IJSB_NSA_ILi0EEESX_EEEEENS5_IJNS4_10UnderscoreES10_S10_EEEEENS4_13SM90_TMA_LOADENS4_14ComposedLayoutINS4_7SwizzleILi3ELi4ELi3EEENS4_18smem_ptr_flag_bitsILi16EEENSU_INS5_IJNSA_ILi8EEESG_EEENS5_IJSG_SB_EEEEEEEvNS4_8identityES13_S1D_vS1E_EENS_8epilogue10collective6detail29Sm90TmaWarpSpecializedAdapterINS1H_15DefaultEpilogueISJ_SK_SK_NS1G_6thread17LinearCombinationISJ_Li1EffLNS1L_9ScaleType4KindE0ELNS_15FloatRoundStyleE2ESJ_EENS1_15EpilogueDefaultEEEEEvvEEEEvNT_6ParamsE,@"STO_CUDA_ENTRY STV_DEFAULT"
_ZN7cutlass13device_kernelINS_4gemm6kernel13GemmUniversalIN4cute5tupleIJiiiiEEENS1_10collective13CollectiveMmaINS1_34MainloopSm90TmaGmmaWarpSpecializedILi7ENS5_IJNS4_1CILi1EEESB_SB_EEENS1_35KernelTmaWarpSpecializedCooperativeEEENS5_IJNSA_ILi256EEENSA_ILi64EEENSA_ILi128EEEEEENS_6half_tENS5_IJlSB_lEEESJ_SK_NS4_8TiledMMAINS4_8MMA_AtomIJNS4_4SM904GMMA25MMA_64x64x16_F32F16F16_SSILNSO_5MajorE0ELSQ_0ELNSO_7ScaleInE1ELSR_1EEEEEENS4_6LayoutINS5_IJNSA_ILi2EEESB_SB_EEENS5_IJSB_NSA_ILi0EEESX_EEEEENS5_IJNS4_10UnderscoreES10_S10_EEEEENS4_13SM90_TMA_LOADENS4_14ComposedLayoutINS4_7SwizzleILi3ELi4ELi3EEENS4_18smem_ptr_flag_bitsILi16EEENSU_INS5_IJNSA_ILi8EEESG_EEENS5_IJSG_SB_EEEEEEEvNS4_8identityES13_S1D_vS1E_EENS_8epilogue10collective6detail29Sm90TmaWarpSpecializedAdapterINS1H_15DefaultEpilogueISJ_SK_SK_NS1G_6thread17LinearCombinationISJ_Li1EffLNS1L_9ScaleType4KindE0ELNS_15FloatRoundStyleE2ESJ_EENS1_15EpilogueDefaultEEEEEvvEEEEvNT_6ParamsE:
[----:B------:R-:W0:Y:S01]  /*0000*/  LDC R1, c[0x0][0x28] ;  /* 0x00000a00ff017b82 */ /* 0x000e220000000800 */
[----:B------:R-:W1:Y:S01]  /*0010*/  S2R R3, SR_TID.X ;  /* 0x0000000000037919 */ /* 0x000e620000002100 */
[----:B------:R-:W-:Y:S01]  /*0020*/  ELECT P0, URZ, PT ;  /* 0x00000000003f782f */ /* 0x000fe20003800000 */
[----:B------:R-:W-:Y:S01]  /*0030*/  BSSY B0, `(.L_x_0) ;  /* 0x000000f000007945 */ /* 0x000fe20003800000 */
[--C-:B-1----:R-:W-:Y:S02]  /*0040*/  SHF.R.U32.HI R0, RZ, 0x5, R3.reuse ;  /* 0x00000005ff007819 */ /* 0x102fe40000011603 */
[----:B------:R-:W-:-:S03]  /*0050*/  SHF.R.U32.HI R14, RZ, 0x7, R3 ;  /* 0x00000007ff0e7819 */ /* 0x000fc60000011603 */
[----:B------:R-:W1:Y:S04]  /*0060*/  SHFL.IDX PT, R4, R0, RZ, 0x1f ;  /* 0x00001fff00047589 */ /* 0x000e6800000e0000 */
[----:B------:R2:W3:Y:S01]  /*0070*/  SHFL.IDX PT, R10, R14, RZ, 0x1f ;  /* 0x00001fff0e0a7589 */ /* 0x0004e200000e0000 */
[----:B-1----:R-:W-:-:S13]  /*0080*/  ISETP.NE.OR P0, PT, R4, RZ, !P0 ;  /* 0x000000ff0400720c */ /* 0x002fda0004705670 */
[----:B0-23--:R-:W-:Y:S05]  /*0090*/  @P0 BRA `(.L_x_1) ;  /* 0x0000000000200947 */ /* 0x00dfea0003800000 */
[----:B------:R-:W-:Y:S02]  /*00a0*/  ULDC.64 UR4, c[0x0][0x198] ;  /* 0x0000660000047ab9 */ /* 0x000fe40000000a00 */
[----:B------:R-:W-:Y:S02]  /*00b0*/  UIADD3 UR6, UP0, UR4, 0xf0, URZ ;  /* 0x000000f004067890 */ /* 0x000fe4000ff1e03f */
[----:B------:R-:W-:Y:S02]  /*00c0*/  UIADD3 UR4, UP1, UR4, 0x1f0, URZ ;  /* 0x000001f004047890 */ /* 0x000fe4000ff3e03f */
[----:B------:R-:W-:Y:S02]  /*00d0*/  UIADD3.X UR7, URZ, UR5, URZ, UP0, !UPT ;  /* 0x000000053f077290 */ /* 0x000fe400087fe43f */
[----:B------:R-:W-:-:S07]  /*00e0*/  UIADD3.X UR5, URZ, UR5, URZ, UP1, !UPT ;  /* 0x000000053f057290 */ /* 0x000fce0008ffe43f */
[----:B------:R0:W-:Y:S02]  /*00f0*/  UTMACCTL.PF [UR6] ;  /* 0x00000000060079b9 */ /* 0x0001e40008040000 */
[----:B------:R0:W-:Y:S02]  /*0100*/  UTMACCTL.PF [UR4] ;  /* 0x00000000040079b9 */ /* 0x0001e40008040000 */
[----:B0-----:R-:W-:Y:S01]  /*0110*/  NOP ;  /* 0x0000000000007918 */ /* 0x001fe20000000000 */
.L_x_1:
[----:B------:R-:W-:Y:S05]  /*0120*/  BSYNC B0 ;  /* 0x0000000000007941 */ /* 0x000fea0003800000 */
.L_x_0:
[----:B------:R-:W0:Y:S02]  /*0130*/  SHFL.IDX PT, R2, R0, RZ, 0x1f ;  /* 0x00001fff00027589 */ /* 0x000e2400000e0000 */
[----:B0-----:R-:W-:-:S13]  /*0140*/  ISETP.NE.AND P0, PT, R2, RZ, PT ;  /* 0x000000ff0200720c */ /* 0x001fda0003f05270 */
[----:B------:R-:W-:Y:S05]  /*0150*/  @P0 BRA `(.L_x_2) ;  /* 0x0000000000700947 */ /* 0x000fea0003800000 */
[----:B------:R-:W0:Y:S01]  /*0160*/  S2UR UR8, SR_CgaCtaId ;  /* 0x00000000000879c3 */ /* 0x000e220000008800 */
[----:B------:R-:W-:Y:S01]  /*0170*/  UMOV UR4, 0x400 ;  /* 0x0000040000047882 */ /* 0x000fe20000000000 */
[----:B------:R-:W-:Y:S01]  /*0180*/  UMOV UR5, 0x1 ;  /* 0x0000000100057882 */ /* 0x000fe20000000000 */
[----:B------:R-:W-:Y:S01]  /*0190*/  UMOV UR6, 0x100 ;  /* 0x0000010000067882 */ /* 0x000fe20000000000 */
[----:B------:R-:W-:Y:S01]  /*01a0*/  ELECT P0, URZ, PT ;  /* 0x00000000003f782f */ /* 0x000fe20003800000 */
[----:B------:R-:W-:-:S04]  /*01b0*/  UIADD3 UR6, -UR6, 0x100000, URZ ;  /* 0x0010000006067890 */ /* 0x000fc8000fffe13f */
[----:B------:R-:W-:Y:S02]  /*01c0*/  USHF.L.U32 UR7, UR6, 0xb, URZ ;  /* 0x0000000b06077899 */ /* 0x000fe4000800063f */
[----:B------:R-:W-:Y:S02]  /*01d0*/  USHF.L.U32 UR6, UR6, 0x1, URZ ;  /* 0x0000000106067899 */ /* 0x000fe4000800063f */
[----:B0-----:R-:W-:Y:S02]  /*01e0*/  ULEA UR8, UR8, UR4, 0x18 ;  /* 0x0000000408087291 */ /* 0x001fe4000f8ec03f */
[----:B------:R-:W-:-:S04]  /*01f0*/  UIADD3 UR4, -UR5, 0x100000, URZ ;  /* 0x0010000005047890 */ /* 0x000fc8000fffe13f */
[----:B------:R-:W-:Y:S02]  /*0200*/  USHF.L.U32 UR5, UR4, 0xb, URZ ;  /* 0x0000000b04057899 */ /* 0x000fe4000800063f */
[----:B------:R-:W-:Y:S01]  /*0210*/  USHF.L.U32 UR4, UR4, 0x1, URZ ;  /* 0x0000000104047899 */ /* 0x000fe2000800063f */
[----:B------:R-:W0:Y:S11]  /*0220*/  FENCE.VIEW.ASYNC.S ;  /* 0x00000000000073c6 */ /* 0x000e360000000000 */
[----:B0-----:R0:W1:Y:S01]  /*0230*/  SYNCS.EXCH.64 URZ, [UR8], UR4 ;  /* 0x00000004083f75b2 */ /* 0x0010620008000100 */
[----:B------:R0:W2:Y:S01]  /*0240*/  SYNCS.EXCH.64 URZ, [UR8+0x38], UR6 ;  /* 0x00003806083f75b2 */ /* 0x0000a20008000100 */
[----:B------:R0:W3:Y:S01]  /*0250*/  SYNCS.EXCH.64 URZ, [UR8+0x8], UR4 ;  /* 0x00000804083f75b2 */ /* 0x0000e20008000100 */
[----:B------:R0:W4:Y:S01]  /*0260*/  SYNCS.EXCH.64 URZ, [UR8+0x40], UR6 ;  /* 0x00004006083f75b2 */ /* 0x0001220008000100 */
[----:B------:R0:W0:Y:S01]  /*0270*/  SYNCS.EXCH.64 URZ, [UR8+0x10], UR4 ;  /* 0x00001004083f75b2 */ /* 0x0000220008000100 */
        /* <DEDUP_REMOVED lines=9> */
[----:B------:R-:W-:Y:S01]  /*0310*/  NOP ;  /* 0x0000000000007918 */ /* 0x000fe20000000000 */
.L_x_2:
[----:B------:R-:W5:Y:S01]  /*0320*/  SHFL.IDX PT, R0, R0, RZ, 0x1f ;  /* 0x00001fff00007589 */ /* 0x000f6200000e0000 */
[----:B------:R-:W1:Y:S01]  /*0330*/  LDC R2, c[0x0][0x65c] ;  /* 0x00019700ff027b82 */ /* 0x000e620000000800 */
[----:B------:R-:W-:Y:S02]  /*0340*/  ELECT P0, URZ, PT ;  /* 0x00000000003f782f */ /* 0x000fe40003800000 */
[----:B------:R-:W-:Y:S01]  /*0350*/  LOP3.LUT R7, R7, 0xfffff7ff, RZ, 0xc0, !PT ;  /* 0xfffff7ff07077812 */ /* 0x000fe200078ec0ff */
[----:B------:R-:W2:Y:S01]  /*0360*/  S2R R5, SR_CTAID.Y ;  /* 0x0000000000057919 */ /* 0x000ea20000002600 */
[----:B0-----:R-:W-:Y:S01]  /*0370*/  UMOV UR4, 0x20 ;  /* 0x0000002000047882 */ /* 0x001fe20000000000 */
[----:B------:R-:W-:Y:S01]  /*0380*/  NOP ;  /* 0x0000000000007918 */ /* 0x000fe20000000000 */
[----:B------:R-:W-:Y:S01]  /*0390*/  ISETP.NE.AND P2, PT, R10, RZ, PT ;  /* 0x000000ff0a00720c */ /* 0x000fe20003f45270 */
[----:B------:R-:W0:Y:S01]  /*03a0*/  S2R R6, SR_CTAID.X ;  /* 0x0000000000067919 */ /* 0x000e220000002500 */
[----:B------:R-:W-:Y:S01]  /*03b0*/  NOP ;  /* 0x0000000000007918 */ /* 0x000fe20000000000 */
[----:B-----5:R-:W-:-:S02]  /*03c0*/  ISETP.NE.OR P0, PT, R0, RZ, !P0 ;  /* 0x000000ff0000720c */ /* 0x020fc40004705670 */
[----:B-1----:R-:W-:-:S11]  /*03d0*/  ISETP.NE.AND P3, PT, R2, 0x1, PT ;  /* 0x000000010200780c */ /* 0x002fd60003f65270 */
[----:B------:R-:W-:Y:S01]  /*03e0*/  VOTEU.ALL UP0, P0 ;  /* 0x00000000003f7886 */ /* 0x000fe20000000000 */
[----:B------:R-:W-:Y:S01]  /*03f0*/  VOTEU.ALL UP1, P0 ;  /* 0x00000000003f7886 */ /* 0x000fe20000020000 */
[----:B------:R-:W-:Y:S01]  /*0400*/  @P3 LOP3.LUT R7, R7, 0x800, RZ, 0xfc, !PT ;  /* 0x0000080007073812 */ /* 0x000fe200078efcff */
[----:B------:R-:W0:Y:S01]  /*0410*/  @P3 LDC R17, c[0x0][0x10] ;  /* 0x00000400ff113b82 */ /* 0x000e220000000800 */
[----:B------:R-:W-:Y:S01]  /*0420*/  SHF.R.S32.HI R7, RZ, 0x1f, R4 ;  /* 0x0000001fff077819 */ /* 0x000fe20000011404 */
[----:B------:R-:W-:Y:S01]  /*0430*/  @!UP0 UMOV UR6, 0x400 ;  /* 0x0000040000068882 */ /* 0x000fe20000000000 */
[----:B------:R-:W-:-:S04]  /*0440*/  @!UP0 UIADD3 UR4, -UR4, 0x100000, URZ ;  /* 0x0010000004048890 */ /* 0x000fc8000fffe13f */
[----:B------:R-:W-:Y:S02]  /*0450*/  @!UP0 USHF.L.U32 UR5, UR4, 0xb, URZ ;  /* 0x0000000b04058899 */ /* 0x000fe4000800063f */
[----:B------:R-:W-:Y:S01]  /*0460*/  @!UP0 USHF.L.U32 UR4, UR4, 0x1, URZ ;  /* 0x0000000104048899 */ /* 0x000fe2000800063f */
[----:B--2---:R-:W-:Y:S01]  /*0470*/  @P3 IMAD.MOV.U32 R8, RZ, RZ, R5 ;  /* 0x000000ffff083224 */ /* 0x004fe200078e0005 */
[----:B------:R-:W-:Y:S01]  /*0480*/  LEA.HI R7, R7, R4, RZ, 0x2 ;  /* 0x0000000407077211 */ /* 0x000fe200078f10ff */
[----:B------:R-:W-:Y:S01]  /*0490*/  @P3 IMAD.MOV.U32 R9, RZ, RZ, RZ ;  /* 0x000000ffff093224 */ /* 0x000fe200078e00ff */
[----:B------:R-:W1:Y:S02]  /*04a0*/  @!UP0 S2UR UR7, SR_CgaCtaId ;  /* 0x00000000000789c3 */ /* 0x000e640000008800 */
[----:B------:R-:W-:-:S05]  /*04b0*/  LOP3.LUT R7, R7, 0xfffffffc, RZ, 0xc0, !PT ;  /* 0xfffffffc07077812 */ /* 0x000fca00078ec0ff */
[----:B------:R-:W-:Y:S01]  /*04c0*/  IMAD.IADD R0, R4, 0x1, -R7 ;  /* 0x0000000104007824 */ /* 0x000fe200078e0a07 */
[----:B------:R-:W-:Y:S01]  /*04d0*/  LOP3.LUT R4, R3, 0x7f, RZ, 0xc0, !PT ;  /* 0x0000007f03047812 */ /* 0x000fe200078ec0ff */
[----:B------:R-:W2:Y:S01]  /*04e0*/  @!P3 LDC R11, c[0x0][0xc] ;  /* 0x00000300ff0bbb82 */ /* 0x000ea20000000800 */
[----:B------:R-:W-:Y:S02]  /*04f0*/  IMAD.MOV.U32 R7, RZ, RZ, RZ ;  /* 0x000000ffff077224 */ /* 0x000fe400078e00ff */
[----:B------:R-:W-:Y:S01]  /*0500*/  ISETP.NE.AND P1, PT, R0, 0x3, PT ;  /* 0x000000030000780c */ /* 0x000fe20003f25270 */
[----:B0-----:R-:W-:Y:S01]  /*0510*/  @P3 IMAD.WIDE.U32 R16, R6, R17, R8 ;  /* 0x0000001106103225 */ /* 0x001fe200078e0008 */
[----:B-1----:R-:W-:Y:S01]  /*0520*/  @!UP0 ULEA UR8, UR7, UR6, 0x18 ;  /* 0x0000000607088291 */ /* 0x002fe2000f8ec03f */
[----:B------:R-:W-:Y:S02]  /*0530*/  VOTEU.ALL UP0, P0 ;  /* 0x00000000003f7886 */ /* 0x000fe40000000000 */
[----:B------:R-:W-:Y:S01]  /*0540*/  ULDC UR6, c[0x0][0xc] ;  /* 0x0000030000067ab9 */ /* 0x000fe20000000800 */
[----:B------:R-:W-:Y:S01]  /*0550*/  ISETP.EQ.OR P0, PT, R0, RZ, !P1 ;  /* 0x000000ff0000720c */ /* 0x000fe20004f02670 */
[----:B------:R-:W-:-:S03]  /*0560*/  ULDC UR7, c[0x0][0x10] ;  /* 0x0000040000077ab9 */ /* 0x000fc60000000800 */
[C---:B------:R-:W-:Y:S01]  /*0570*/  ISETP.EQ.AND P0, PT, R10.reuse, RZ, P0 ;  /* 0x000000ff0a00720c */ /* 0x040fe20000702270 */
[----:B------:R-:W-:Y:S02]  /*0580*/  VIADD R10, R10, 0xffffffff ;  /* 0xffffffff0a0a7836 */ /* 0x000fe40000000000 */
[----:B--2---:R-:W-:Y:S01]  /*0590*/  @!P3 IMAD.WIDE.U32 R8, R11, R5, R6 ;  /* 0x000000050b08b225 */ /* 0x004fe200078e0006 */
[----:B------:R-:W0:Y:S02]  /*05a0*/  FENCE.VIEW.ASYNC.S ;  /* 0x00000000000073c6 */ /* 0x000e240000000000 */
[----:B0-----:R-:W3:Y:S01]  /*05b0*/  @!UP0 SYNCS.EXCH.64 URZ, [UR8+0x80], UR4 ;  /* 0x00008004083f85b2 */ /* 0x001ee20008000100 */
[----:B------:R-:W-:Y:S01]  /*05c0*/  SEL R18, RZ, 0x1, !P0 ;  /* 0x00000001ff127807 */ /* 0x000fe20004000000 */
[----:B------:R-:W-:Y:S01]  /*05d0*/  @P3 IMAD.MOV.U32 R11, RZ, RZ, RZ ;  /* 0x000000ffff0b3224 */ /* 0x000fe200078e00ff */
[----:B------:R-:W-:Y:S01]  /*05e0*/  ISETP.GE.U32.AND P1, PT, R10, 0x2, PT ;  /* 0x000000020a00780c */ /* 0x000fe20003f26070 */
[----:B------:R-:W-:-:S02]  /*05f0*/  @!P3 IMAD.MOV.U32 R16, RZ, RZ, R8 ;  /* 0x000000ffff10b224 */ /* 0x000fc400078e0008 */
[----:B------:R-:W-:Y:S01]  /*0600*/  @P3 IMAD.IADD R17, R17, 0x1, R11 ;  /* 0x0000000111113824 */ /* 0x000fe200078e020b */
[----:B------:R-:W-:Y:S01]  /*0610*/  SEL R18, R18, 0x2, P1 ;  /* 0x0000000212127807 */ /* 0x000fe20000800000 */
[----:B------:R-:W-:Y:S01]  /*0620*/  @!P3 IMAD.MOV.U32 R17, RZ, RZ, R9 ;  /* 0x000000ffff11b224 */ /* 0x000fe200078e0009 */
[----:B------:R0:W3:Y:S01]  /*0630*/  @!UP1 SYNCS.EXCH.64 URZ, [UR8+0x88], UR4 ;  /* 0x00008804083f95b2 */ /* 0x0000e20008000100 */
[----:B------:R-:W-:Y:S01]  /*0640*/  NOP ;  /* 0x0000000000007918 */ /* 0x000fe20000000000 */
[----:B0-----:R-:W-:-:S03]  /*0650*/  UIMAD.WIDE.U32 UR4, UR6, UR7, URZ ;  /* 0x00000007060472a5 */ /* 0x001fc6000f8e003f */
[----:B------:R-:W-:Y:S02]  /*0660*/  ULDC UR6, c[0x0][0x14] ;  /* 0x0000050000067ab9 */ /* 0x000fe40000000800 */
[----:B------:R-:W-:Y:S02]  /*0670*/  UIMAD.WIDE.U32 UR38, UR4, UR6, URZ ;  /* 0x00000006042672a5 */ /* 0x000fe4000f8e003f */
[----:B------:R-:W-:-:S04]  /*0680*/  UIMAD UR41, UR5, UR6, URZ ;  /* 0x00000006052972a4 */ /* 0x000fc8000f8e023f */
[----:B------:R-:W-:Y:S01]  /*0690*/  UIADD3 UR41, UR39, UR41, URZ ;  /* 0x0000002927297290 */ /* 0x000fe2000fffe03f */
[----:B---34-:R-:W-:Y:S06]  /*06a0*/  BAR.SYNC.DEFER_BLOCKING 0x0 ;  /* 0x0000000000007b1d */ /* 0x018fec0000010000 */
[----:B------:R-:W-:Y:S05]  /*06b0*/  @!P2 BRA `(.L_x_3) ;  /* 0x000000740020a947 */ /* 0x000fea0003800000 */
[----:B------:R-:W-:-:S13]  /*06c0*/  ISETP.GT.U32.AND P0, PT, R10, 0x1, PT ;  /* 0x000000010a00780c */ /* 0x000fda0003f04070 */
[----:B------:R-:W-:Y:S05]  /*06d0*/  @P0 EXIT ;  /* 0x000000000000094d */ /* 0x000fea0003800000 */
[----:B------:R-:W-:Y:S01]  /*06e0*/  ULDC.64 UR4, c[0x0][0x650] ;  /* 0x0001940000047ab9 */ /* 0x000fe20000000a00 */
[----:B------:R-:W-:Y:S01]  /*06f0*/  PRMT R0, RZ, 0x7610, R0 ;  /* 0x00007610ff007816 */ /* 0x000fe20000000000 */
[----:B------:R-:W-:Y:S01]  /*0700*/  IMAD.MOV.U32 R109, RZ, RZ, -0x1 ;  /* 0xffffffffff6d7424 */ /* 0x000fe200078e00ff */
[----:B------:R-:W-:Y:S01]  /*0710*/  ISETP.GE.U32.AND P0, PT, R16, UR4, PT ;  /* 0x0000000410007c0c */ /* 0x000fe2000bf06070 */
[----:B------:R-:W-:Y:S02]  /*0720*/  IMAD.MOV.U32 R101, RZ, RZ, -0x1 ;  /* 0xffffffffff657424 */ /* 0x000fe400078e00ff */
[----:B------:R-:W-:Y:S01]  /*0730*/  IMAD.MOV.U32 R19, RZ, RZ, -0x1 ;  /* 0xffffffffff137424 */ /* 0x000fe200078e00ff */
[----:B------:R-:W-:-:S13]  /*0740*/  ISETP.GE.U32.AND.EX P0, PT, R17, UR5, PT, P0 ;  /* 0x0000000511007c0c */ /* 0x000fda000bf06100 */
[----:B------:R-:W-:Y:S05]  /*0750*/  @P0 BRA `(.L_x_4) ;  /* 0x0000000400580947 */ /* 0x000fea0003800000 */
[----:B------:R-:W0:Y:S01]  /*0760*/  LDC.64 R20, c[0x0][0x628] ;  /* 0x00018a00ff147b82 */ /* 0x000e220000000a00 */
[----:B------:R-:W-:Y:S02]  /*0770*/  IMAD.MOV.U32 R8, RZ, RZ, R16 ;  /* 0x000000ffff087224 */ /* 0x000fe400078e0010 */
[----:B------:R-:W-:-:S05]  /*0780*/  IMAD.MOV.U32 R9, RZ, RZ, R17 ;  /* 0x000000ffff097224 */ /* 0x000fca00078e0011 */
[----:B------:R-:W1:Y:S08]  /*0790*/  LDC R0, c[0x0][0x630] ;  /* 0x00018c00ff007b82 */ /* 0x000e700000000800 */
[----:B------:R-:W2:Y:S01]  /*07a0*/  LDC.64 R22, c[0x0][0x620] ;  /* 0x00018800ff167b82 */ /* 0x000ea20000000a00 */
[----:B0-----:R-:W-:-:S04]  /*07b0*/  ISETP.NE.U32.AND P0, PT, R20, RZ, PT ;  /* 0x000000ff1400720c */ /* 0x001fc80003f05070 */
[----:B------:R-:W-:-:S13]  /*07c0*/  ISETP.NE.AND.EX P0, PT, R21, RZ, PT, P0 ;  /* 0x000000ff1500720c */ /* 0x000fda0003f05300 */
[----:B-12---:R-:W-:Y:S05]  /*07d0*/  @!P0 BRA `(.L_x_5) ;  /* 0x0000000000288947 */ /* 0x006fea0003800000 */
[----:B------:R-:W0:Y:S02]  /*07e0*/  LDC R13, c[0x0][0x634] ;  /* 0x00018d00ff0d7b82 */ /* 0x000e240000000800 */
[----:B0-----:R-:W-:-:S05]  /*07f0*/  IADD3 R13, P0, R16, R13, RZ ;  /* 0x0000000d100d7210 */ /* 0x001fca0007f1e0ff */
[----:B------:R-:W-:-:S04]  /*0800*/  IMAD.X R15, RZ, RZ, R17, P0 ;  /* 0x000000ffff0f7224 */ /* 0x000fc800000e0611 */
[----:B------:R-:W-:-:S04]  /*0810*/  IMAD.WIDE.U32 R8, R15, R20, RZ ;  /* 0x000000140f087225 */ /* 0x000fc800078e00ff */
[----:B------:R-:W-:-:S04]  /*0820*/  IMAD.WIDE.U32 R10, P0, R13, R21, R8 ;  /* 0x000000150d0a7225 */ /* 0x000fc80007800008 */
[----:B------:R-:W-:-:S04]  /*0830*/  IMAD.WIDE.U32 R8, R13, R20, RZ ;  /* 0x000000140d087225 */ /* 0x000fc800078e00ff */
[----:B------:R-:W-:Y:S01]  /*0840*/  IMAD.X R13, RZ, RZ, RZ, P0 ;  /* 0x000000ffff0d7224 */ /* 0x000fe200000e06ff */
[----:B------:R-:W-:Y:S01]  /*0850*/  IADD3 RZ, P0, R9, R10, RZ ;  /* 0x0000000a09ff7210 */ /* 0x000fe20007f1e0ff */
[----:B------:R-:W-:-:S04]  /*0860*/  IMAD.MOV.U32 R12, RZ, RZ, R11 ;  /* 0x000000ffff0c7224 */ /* 0x000fc800078e000b */
[----:B------:R-:W-:-:S08]  /*0870*/  IMAD.WIDE.U32.X R8, R15, R21, R12, P0 ;  /* 0x000000150f087225 */ /* 0x000fd000000e040c */
.L_x_5:
[-CC-:B------:R-:W-:Y:S01]  /*0880*/  SHF.R.U64 R25, R8, R0.reuse, R9.reuse ;  /* 0x0000000008197219 */ /* 0x180fe20000001209 */
[----:B------:R-:W0:Y:S01]  /*0890*/  LDC R12, c[0x0][0x618] ;  /* 0x00018600ff0c7b82 */ /* 0x000e220000000800 */
[----:B------:R-:W-:Y:S01]  /*08a0*/  SHF.R.U32.HI R7, RZ, R0, R9 ;  /* 0x00000000ff077219 */ /* 0x000fe20000011609 */
[----:B------:R-:W-:Y:S01]  /*08b0*/  ULDC UR4, c[0x0][0x150] ;  /* 0x0000540000047ab9 */ /* 0x000fe20000000800 */
[----:B------:R-:W-:Y:S02]  /*08c0*/  IADD3 R11, P0, RZ, -R25, RZ ;  /* 0x80000019ff0b7210 */ /* 0x000fe40007f1e0ff */
[----:B------:R-:W-:-:S03]  /*08d0*/  I2FP.F32.U32 R0, R6 ;  /* 0x0000000600007245 */ /* 0x000fc60000201000 */
[----:B------:R-:W1:Y:S01]  /*08e0*/  LDC.64 R30, c[0x0][0x640] ;  /* 0x00019000ff1e7b82 */ /* 0x000e620000000a00 */
[----:B------:R-:W-:Y:S02]  /*08f0*/  IMAD.X R13, RZ, RZ, ~R7, P0 ;  /* 0x000000ffff0d7224 */ /* 0x000fe400000e0e07 */
[----:B------:R-:W-:Y:S01]  /*0900*/  FMUL R0, R0, UR4 ;  /* 0x0000000400007c20 */ /* 0x000fe20008400000 */
[----:B------:R-:W-:Y:S01]  /*0910*/  IMAD.WIDE.U32 R8, R11, R22, R16 ;  /* 0x000000160b087225 */ /* 0x000fe200078e0010 */
[----:B------:R-:W-:-:S03]  /*0920*/  ULDC UR4, c[0x0][0x154] ;  /* 0x0000550000047ab9 */ /* 0x000fc60000000800 */
[----:B------:R-:W-:Y:S01]  /*0930*/  IMAD R10, R13, R22, RZ ;  /* 0x000000160d0a7224 */ /* 0x000fe200078e02ff */
[----:B------:R-:W2:Y:S01]  /*0940*/  LDC R7, c[0x0][0x144] ;  /* 0x00005100ff077b82 */ /* 0x000ea20000000800 */
[----:B------:R-:W3:Y:S02]  /*0950*/  F2I.U32.TRUNC.NTZ R0, R0 ;  /* 0x0000000000007305 */ /* 0x000ee4000020f000 */
[----:B------:R-:W-:-:S04]  /*0960*/  IMAD R11, R11, R23, R10 ;  /* 0x000000170b0b7224 */ /* 0x000fc800078e020a */
[----:B------:R-:W-:Y:S01]  /*0970*/  IMAD.IADD R9, R9, 0x1, R11 ;  /* 0x0000000109097824 */ /* 0x000fe200078e020b */
[----:B------:R-:W4:Y:S01]  /*0980*/  LDC R24, c[0x0][0x608] ;  /* 0x00018200ff187b82 */ /* 0x000f220000000800 */
[----:B------:R-:W-:-:S03]  /*0990*/  IMAD.MOV.U32 R11, RZ, RZ, -0x1 ;  /* 0xffffffffff0b7424 */ /* 0x000fc600078e00ff */
[-CC-:B0-----:R-:W-:Y:S02]  /*09a0*/  SHF.R.U64 R22, R8, R12.reuse, R9.reuse ;  /* 0x0000000c08167219 */ /* 0x181fe40000001209 */
[----:B------:R-:W-:Y:S02]  /*09b0*/  I2FP.F32.U32 R8, R5 ;  /* 0x0000000500087245 */ /* 0x000fe40000201000 */
[----:B------:R-:W0:Y:S01]  /*09c0*/  LDC R28, c[0x0][0x658] ;  /* 0x00019600ff1c7b82 */ /* 0x000e220000000800 */
[----:B-1----:R-:W-:Y:S01]  /*09d0*/  ISETP.NE.U32.AND P0, PT, R30, RZ, PT ;  /* 0x000000ff1e00720c */ /* 0x002fe20003f05070 */
[----:B---3--:R-:W-:Y:S02]  /*09e0*/  IMAD.MOV R10, RZ, RZ, -R0 ;  /* 0x000000ffff0a7224 */ /* 0x008fe400078e0a00 */
[----:B------:R-:W-:Y:S01]  /*09f0*/  FMUL R8, R8, UR4 ;  /* 0x0000000408087c20 */ /* 0x000fe20008400000 */
[----:B------:R-:W-:Y:S02]  /*0a00*/  SHF.R.U32.HI R9, RZ, R12, R9 ;  /* 0x0000000cff097219 */ /* 0x000fe40000011609 */
[----:B------:R-:W-:Y:S01]  /*0a10*/  ISETP.NE.AND.EX P0, PT, R31, RZ, PT, P0 ;  /* 0x000000ff1f00720c */ /* 0x000fe20003f05300 */
[----:B------:R1:W3:Y:S01]  /*0a20*/  F2I.U32.TRUNC.NTZ R15, R8 ;  /* 0x00000008000f7305 */ /* 0x0002e2000020f000 */
[----:B------:R-:W1:Y:S01]  /*0a30*/  LDC R20, c[0x0][0x148] ;  /* 0x00005200ff147b82 */ /* 0x000e620000000800 */
[----:B--2---:R-:W-:-:S07]  /*0a40*/  IMAD R0, R7, R10, R6 ;  /* 0x0000000a07007224 */ /* 0x004fce00078e0206 */
[----:B------:R-:W2:Y:S01]  /*0a50*/  LDC R26, c[0x0][0x600] ;  /* 0x00018000ff1a7b82 */ /* 0x000ea20000000800 */
[-CC-:B----4-:R-:W-:Y:S02]  /*0a60*/  SHF.R.U64 R32, R22, R24.reuse, R9.reuse ;  /* 0x0000001816207219 */ /* 0x190fe40000001209 */
[----:B------:R-:W-:Y:S01]  /*0a70*/  SHF.R.U32.HI R7, RZ, R24, R9 ;  /* 0x00000018ff077219 */ /* 0x000fe20000011609 */
[----:B------:R-:W-:-:S04]  /*0a80*/  IMAD.MOV.U32 R9, RZ, RZ, 0x1 ;  /* 0x00000001ff097424 */ /* 0x000fc800078e00ff */
[----:B------:R-:W4:Y:S01]  /*0a90*/  LDC R21, c[0x0][0x648] ;  /* 0x00019200ff157b82 */ /* 0x000f220000000800 */
[-C--:B0-----:R-:W-:Y:S02]  /*0aa0*/  SHF.L.U32 R6, R11, R28.reuse, RZ ;  /* 0x0000001c0b067219 */ /* 0x081fe400000006ff */
[--C-:B------:R-:W-:Y:S02]  /*0ab0*/  SHF.R.U64 R24, R32, R28, R7.reuse ;  /* 0x0000001c20187219 */ /* 0x100fe40000001207 */
[----:B------:R-:W-:Y:S02]  /*0ac0*/  LOP3.LUT R13, RZ, R6, RZ, 0x33, !PT ;  /* 0x00000006ff0d7212 */ /* 0x000fe400078e33ff */
[-C--:B------:R-:W-:Y:S01]  /*0ad0*/  SHF.R.U32.HI R7, RZ, R28.reuse, R7 ;  /* 0x0000001cff077219 */ /* 0x080fe20000011607 */
[----:B------:R-:W0:Y:S01]  /*0ae0*/  LDC R23, c[0x0][0x638] ;  /* 0x00018e00ff177b82 */ /* 0x000e220000000800 */
[----:B------:R-:W-:Y:S01]  /*0af0*/  SHF.L.U32 R12, R9, R28, RZ ;  /* 0x0000001c090c7219 */ /* 0x000fe200000006ff */
[----:B------:R-:W-:-:S06]  /*0b00*/  IMAD.MOV.U32 R6, RZ, RZ, R24 ;  /* 0x000000ffff067224 */ /* 0x000fcc00078e0018 */
[----:B------:R-:W0:Y:S01]  /*0b10*/  LDC R109, c[0x0][0x610] ;  /* 0x00018400ff6d7b82 */ /* 0x000e220000000800 */
[----:B-1-3--:R-:W-:Y:S05]  /*0b20*/  @!P0 BRA `(.L_x_6) ;  /* 0x0000000000288947 */ /* 0x00afea0003800000 */
[----:B------:R-:W1:Y:S02]  /*0b30*/  LDC R11, c[0x0][0x64c] ;  /* 0x00019300ff0b7b82 */ /* 0x000e640000000800 */
[----:B-1----:R-:W-:-:S05]  /*0b40*/  IADD3 R11, P0, R24, R11, RZ ;  /* 0x0000000b180b7210 */ /* 0x002fca0007f1e0ff */
        /* <DEDUP_REMOVED lines=8> */
.L_x_6:
[----:B----4-:R-:W-:Y:S01]  /*0bd0*/  SHF.R.U64 R6, R6, R21, R7 ;  /* 0x0000001506067219 */ /* 0x010fe20000001207 */
[----:B--2---:R-:W-:Y:S01]  /*0be0*/  VIADD R7, R26, 0xffffffff ;  /* 0xffffffff1a077836 */ /* 0x004fe20000000000 */
[----:B------:R-:W-:Y:S01]  /*0bf0*/  LOP3.LUT R13, R32, R13, RZ, 0xc0, !PT ;  /* 0x0000000d200d7212 */ /* 0x000fe200078ec0ff */
[----:B------:R-:W-:Y:S02]  /*0c00*/  IMAD.MOV R15, RZ, RZ, -R15 ;  /* 0x000000ffff0f7224 */ /* 0x000fe400078e0a0f */
[----:B------:R-:W-:Y:S02]  /*0c10*/  IMAD.MOV R8, RZ, RZ, -R6 ;  /* 0x000000ffff087224 */ /* 0x000fe400078e0a06 */
[----:B------:R-:W-:Y:S01]  /*0c20*/  IMAD R13, R12, R6, R13 ;  /* 0x000000060c0d7224 */ /* 0x000fe200078e020d */
[----:B------:R-:W-:Y:S01]  /*0c30*/  LOP3.LUT R6, R22, R7, RZ, 0xc0, !PT ;  /* 0x0000000716067212 */ /* 0x000fe200078ec0ff */
[----:B------:R-:W-:Y:S02]  /*0c40*/  @P3 IMAD R0, R20, R15, R5 ;  /* 0x0000000f14003224 */ /* 0x000fe400078e0205 */
[----:B0-----:R-:W-:-:S02]  /*0c50*/  IMAD R5, R8, R23, R24 ;  /* 0x0000001708057224 */ /* 0x001fc400078e0218 */
[----:B------:R-:W-:Y:S02]  /*0c60*/  IMAD R109, R13, R109, R0 ;  /* 0x0000006d0d6d7224 */ /* 0x000fe400078e0200 */
[----:B------:R-:W-:Y:S02]  /*0c70*/  IMAD R6, R5, R26, R6 ;  /* 0x0000001a05067224 */ /* 0x000fe400078e0206 */
[----:B------:R-:W-:Y:S02]  /*0c80*/  IMAD.MOV.U32 R0, RZ, RZ, 0x1 ;  /* 0x00000001ff007424 */ /* 0x000fe400078e00ff */
[----:B------:R-:W-:Y:S01]  /*0c90*/  IMAD.MOV.U32 R19, RZ, RZ, R25 ;  /* 0x000000ffff137224 */ /* 0x000fe200078e0019 */
[----:B------:R-:W-:Y:S02]  /*0ca0*/  SEL R101, R6, R109, !P3 ;  /* 0x0000006d06657207 */ /* 0x000fe40005800000 */
[----:B------:R-:W-:-:S07]  /*0cb0*/  SEL R109, R109, R6, !P3 ;  /* 0x000000066d6d7207 */ /* 0x000fce0005800000 */
.L_x_4:
[----:B------:R-:W-:-:S08]  /*0cc0*/  NOP ;  /* 0x0000000000007918 */ /* 0x000fd00000000000 */
[----:B------:R-:W0:Y:S02]  /*0cd0*/  USETMAXREG.TRY_ALLOC.CTAPOOL UP0, 0xe8 ;  /* 0x000000e8000079c8 */ /* 0x000e240008000600 */
[----:B0-----:R-:W-:-:S13]  /*0ce0*/  PLOP3.LUT P0, PT, PT, PT, UP0, 0x80, 0x0 ;  /* 0x000000000000781c */ /* 0x001fda0003f0f008 */
[----:B------:R-:W-:Y:S05]  /*0cf0*/  @!P0 BRA `(.L_x_4) ;  /* 0xfffffffc00f08947 */ /* 0x000fea000383ffff */
[----:B------:R-:W-:Y:S01]  /*0d00*/  ULDC.64 UR4, c[0x0][0x598] ;  /* 0x0001660000047ab9 */ /* 0x000fe20000000a00 */
[----:B------:R-:W-:Y:S01]  /*0d10*/  ULDC.64 UR36, c[0x0][0x208] ;  /* 0x0000820000247ab9 */ /* 0x000fe20000000a00 */
[----:B------:R-:W-:-:S04]  /*0d20*/  ISETP.NE.U32.AND P0, PT, RZ, UR4, PT ;  /* 0x00000004ff007c0c */ /* 0x000fc8000bf05070 */
[----:B------:R-:W-:-:S13]  /*0d30*/  ISETP.NE.AND.EX P0, PT, RZ, UR5, PT, P0 ;  /* 0x00000005ff007c0c */ /* 0x000fda000bf05300 */
[----:B------:R-:W-:Y:S05]  /*0d40*/  @!P0 BRA `(.L_x_7) ;  /* 0x00000000001c8947 */ /* 0x000fea0003800000 */
[----:B------:R-:W0:Y:S02]  /*0d50*/  LDC.64 R6, c[0x0][0x598] ;  /* 0x00016600ff067b82 */ /* 0x000e240000000a00 */
[----:B0-----:R-:W2:Y:S02]  /*0d60*/  LDG.E.64 R6, desc[UR36][R6.64] ;  /* 0x0000002406067981 */ /* 0x001ea4000c1e1b00 */
[----:B--2---:R-:W-:-:S04]  /*0d70*/  ISETP.NE.U32.AND P0, PT, R6, RZ, PT ;  /* 0x000000ff0600720c */ /* 0x004fc80003f05070 */
[----:B------:R-:W-:-:S13]  /*0d80*/  ISETP.NE.AND.EX P0, PT, R7, RZ, PT, P0 ;  /* 0x000000ff0700720c */ /* 0x000fda0003f05300 */
[----:B------:R-:W-:Y:S05]  /*0d90*/  @!P0 BRA `(.L_x_7) ;  /* 0x0000000000088947 */ /* 0x000fea0003800000 */
[----:B------:R0:W5:Y:S01]  /*0da0*/  LD.E R88, desc[UR36][R6.64] ;  /* 0x0000002406587980 */ /* 0x000162000c101900 */
[----:B------:R-:W-:Y:S05]  /*0db0*/  BRA `(.L_x_8) ;  /* 0x0000000000247947 */ /* 0x000fea0003800000 */
.L_x_7:
[----:B------:R-:W-:Y:S02]  /*0dc0*/  ULDC.64 UR4, c[0x0][0x588] ;  /* 0x0001620000047ab9 */ /* 0x000fe40000000a00 */
[----:B------:R-:W-:-:S04]  /*0dd0*/  ISETP.NE.U32.AND P0, PT, RZ, UR4, PT ;  /* 0x00000004ff007c0c */ /* 0x000fc8000bf05070 */
[----:B------:R-:W-:-:S13]  /*0de0*/  ISETP.NE.AND.EX P0, PT, RZ, UR5, PT, P0 ;  /* 0x00000005ff007c0c */ /* 0x000fda000bf05300 */
[----:B------:R-:W-:Y:S05]  /*0df0*/  @!P0 BRA `(.L_x_9) ;  /* 0x00000000000c8947 */ /* 0x000fea0003800000 */
[----:B------:R-:W0:Y:S02]  /*0e00*/  LDC.64 R88, c[0x0][0x588] ;  /* 0x00016200ff587b82 */ /* 0x000e240000000a00 */
[----:B0-----:R1:W5:Y:S01]  /*0e10*/  LDG.E R88, desc[UR36][R88.64] ;  /* 0x0000002458587981 */ /* 0x001362000c1e1900 */
[----:B------:R-:W-:Y:S05]  /*0e20*/  BRA `(.L_x_8) ;  /* 0x0000000000087947 */ /* 0x000fea0003800000 */
.L_x_9:
[----:B------:R-:W-:Y:S02]  /*0e30*/  ULDC UR4, c[0x0][0x580] ;  /* 0x0001600000047ab9 */ /* 0x000fe40000000800 */
[----:B------:R-:W-:-:S07]  /*0e40*/  IMAD.U32 R88, RZ, RZ, UR4 ;  /* 0x00000004ff587e24 */ /* 0x000fce000f8e00ff */
.L_x_8:
[----:B------:R-:W-:Y:S02]  /*0e50*/  ULDC.64 UR4, c[0x0][0x5a0] ;  /* 0x0001680000047ab9 */ /* 0x000fe40000000a00 */
[----:B------:R-:W-:-:S04]  /*0e60*/  ISETP.NE.U32.AND P0, PT, RZ, UR4, PT ;  /* 0x00000004ff007c0c */ /* 0x000fc8000bf05070 */
[----:B------:R-:W-:-:S13]  /*0e70*/  ISETP.NE.AND.EX P0, PT, RZ, UR5, PT, P0 ;  /* 0x00000005ff007c0c */ /* 0x000fda000bf05300 */
[----:B------:R-:W-:Y:S05]  /*0e80*/  @!P0 BRA `(.L_x_10) ;  /* 0x00000000001c8947 */ /* 0x000fea0003800000 */
[----:B0-----:R-:W0:Y:S02]  /*0e90*/  LDC.64 R6, c[0x0][0x5a0] ;  /* 0x00016800ff067b82 */ /* 0x001e240000000a00 */
[----:B0-----:R-:W2:Y:S02]  /*0ea0*/  LDG.E.64 R6, desc[UR36][R6.64] ;  /* 0x0000002406067981 */ /* 0x001ea4000c1e1b00 */
[----:B--2---:R-:W-:-:S04]  /*0eb0*/  ISETP.NE.U32.AND P0, PT, R6, RZ, PT ;  /* 0x000000ff0600720c */ /* 0x004fc80003f05070 */
[----:B------:R-:W-:-:S13]  /*0ec0*/  ISETP.NE.AND.EX P0, PT, R7, RZ, PT, P0 ;  /* 0x000000ff0700720c */ /* 0x000fda0003f05300 */
[----:B------:R-:W-:Y:S05]  /*0ed0*/  @!P0 BRA `(.L_x_10) ;  /* 0x0000000000088947 */ /* 0x000fea0003800000 */
[----:B-1----:R0:W5:Y:S01]  /*0ee0*/  LD.E R89, desc[UR36][R6.64] ;  /* 0x0000002406597980 */ /* 0x002162000c101900 */
[----:B------:R-:W-:Y:S05]  /*0ef0*/  BRA `(.L_x_11) ;  /* 0x0000000000247947 */ /* 0x000fea0003800000 */
.L_x_10:
[----:B------:R-:W-:Y:S02]  /*0f00*/  ULDC.64 UR4, c[0x0][0x590] ;  /* 0x0001640000047ab9 */ /* 0x000fe40000000a00 */
[----:B------:R-:W-:-:S04]  /*0f10*/  ISETP.NE.U32.AND P0, PT, RZ, UR4, PT ;  /* 0x00000004ff007c0c */ /* 0x000fc8000bf05070 */
[----:B------:R-:W-:-:S13]  /*0f20*/  ISETP.NE.AND.EX P0, PT, RZ, UR5, PT, P0 ;  /* 0x00000005ff007c0c */ /* 0x000fda000bf05300 */
[----:B------:R-:W-:Y:S05]  /*0f30*/  @!P0 BRA `(.L_x_12) ;  /* 0x00000000000c8947 */ /* 0x000fea0003800000 */
[----:B0-----:R-:W1:Y:S02]  /*0f40*/  LDC.64 R6, c[0x0][0x590] ;  /* 0x00016400ff067b82 */ /* 0x001e640000000a00 */
[----:B-1----:R1:W5:Y:S01]  /*0f50*/  LDG.E R89, desc[UR36][R6.64] ;  /* 0x0000002406597981 */ /* 0x002362000c1e1900 */
[----:B------:R-:W-:Y:S05]  /*0f60*/  BRA `(.L_x_11) ;  /* 0x0000000000087947 */ /* 0x000fea0003800000 */
.L_x_12:
[----:B------:R-:W-:Y:S02]  /*0f70*/  ULDC UR4, c[0x0][0x584] ;  /* 0x0001610000047ab9 */ /* 0x000fe40000000800 */
[----:B-1----:R-:W-:-:S07]  /*0f80*/  IMAD.U32 R89, RZ, RZ, UR4 ;  /* 0x00000004ff597e24 */ /* 0x002fce000f8e00ff */
.L_x_11:
[----:B------:R-:W-:-:S13]  /*0f90*/  LOP3.LUT P0, RZ, R0, 0xff, RZ, 0xc0, !PT ;  /* 0x000000ff00ff7812 */ /* 0x000fda000780c0ff */
[----:B------:R-:W-:Y:S05]  /*0fa0*/  @!P0 EXIT ;  /* 0x000000000000894d */ /* 0x000fea0003800000 */
[----:B------:R-:W2:Y:S01]  /*0fb0*/  LDC R91, c[0x0][0x658] ;  /* 0x00019600ff5b7b82 */ /* 0x000ea20000000800 */
[----:B------:R-:W-:Y:S01]  /*0fc0*/  ULDC.64 UR6, c[0x0][0x288] ;  /* 0x0000a20000067ab9 */ /* 0x000fe20000000a00 */
[----:B------:R-:W-:Y:S01]  /*0fd0*/  LOP3.LUT R14, R14, 0x1, RZ, 0xc0, !PT ;  /* 0x000000010e0e7812 */ /* 0x000fe200078ec0ff */
[----:B------:R-:W-:Y:S01]  /*0fe0*/  UIADD3 UR4, UR7, 0x7f, URZ ;  /* 0x0000007f07047890 */ /* 0x000fe2000fffe03f */
[----:B------:R-:W-:Y:S01]  /*0ff0*/  SHF.R.U32.HI R0, RZ, 0x2, R3 ;  /* 0x00000002ff007819 */ /* 0x000fe20000011603 */
[----:B------:R-:W-:Y:S01]  /*1000*/  IMAD.U32 R5, RZ, RZ, UR6 ;  /* 0x00000006ff057e24 */ /* 0x000fe2000f8e00ff */
[----:B------:R-:W-:Y:S01]  /*1010*/  SHF.R.U32.HI R4, RZ, 0x1, R4 ;  /* 0x00000001ff047819 */ /* 0x000fe20000011604 */
[----:B------:R-:W-:Y:S01]  /*1020*/  USHF.R.S32.HI UR5, URZ, 0x1f, UR4 ;  /* 0x0000001f3f057899 */ /* 0x000fe20008011404 */
[----:B------:R-:W3:Y:S01]  /*1030*/  LDC.64 R94, c[0x0][0x5c8] ;  /* 0x00017200ff5e7b82 */ /* 0x000ee20000000a00 */
[----:B------:R-:W-:Y:S01]  /*1040*/  LOP3.LUT R90, R3, 0x3, RZ, 0xc0, !PT ;  /* 0x00000003035a7812 */ /* 0x000fe200078ec0ff */
[----:B01----:R-:W-:Y:S01]  /*1050*/  IMAD.SHL.U32 R7, R14, 0x40, RZ ;  /* 0x000000400e077824 */ /* 0x003fe200078e00ff */
[----:B------:R-:W-:Y:S01]  /*1060*/  LOP3.LUT R0, R0, 0x7, RZ, 0xc0, !PT ;  /* 0x0000000700007812 */ /* 0x000fe200078ec0ff */
[----:B------:R-:W-:Y:S01]  /*1070*/  ULEA.HI UR5, UR5, UR4, URZ, 0x7 ;  /* 0x0000000405057291 */ /* 0x000fe2000f8f383f */
[----:B------:R-:W-:Y:S01]  /*1080*/  LOP3.LUT R23, R4, 0x30, RZ, 0xc0, !PT ;  /* 0x0000003004177812 */ /* 0x000fe200078ec0ff */
[----:B------:R-:W-:Y:S01]  /*1090*/  IMAD R90, R90, -0x2, R5 ;  /* 0xfffffffe5a5a7824 */ /* 0x000fe200078e0205 */
[--C-:B------:R-:W-:Y:S01]  /*10a0*/  LOP3.LUT R22, R7, 0x40, R0.reuse, 0xe2, !PT ;  /* 0x0000004007167812 */ /* 0x100fe200078ee200 */
[----:B------:R-:W0:Y:S01]  /*10b0*/  LDC R98, c[0x0][0x600] ;  /* 0x00018000ff627b82 */ /* 0x000e220000000800 */
[----:B------:R-:W-:Y:S01]  /*10c0*/  IADD3 R5, RZ, -R23, -R0 ;  /* 0x80000017ff057210 */ /* 0x000fe20007ffe800 */
[----:B------:R-:W-:Y:S01]  /*10d0*/  IMAD.MOV.U32 R0, RZ, RZ, -0x1 ;  /* 0xffffffffff007424 */ /* 0x000fe200078e00ff */
[----:B------:R-:W-:Y:S01]  /*10e0*/  USHF.R.S32.HI UR43, URZ, 0x7, UR5 ;  /* 0x000000073f2b7899 */ /* 0x000fe20008011405 */
[----:B------:R-:W-:Y:S01]  /*10f0*/  IMAD.MOV.U32 R4, RZ, RZ, 0x1 ;  /* 0x00000001ff047424 */ /* 0x000fe200078e00ff */
[C---:B------:R-:W-:Y:S01]  /*1100*/  LOP3.LUT R97, R3.reuse, 0x80, RZ, 0xc0, !PT ;  /* 0x0000008003617812 */ /* 0x040fe200078ec0ff */
[----:B------:R-:W-:Y:S01]  /*1110*/  IMAD R5, R14, -0x40, R5 ;  /* 0xffffffc00e057824 */ /* 0x000fe200078e0205 */
[----:B------:R-:W-:Y:S01]  /*1120*/  UISETP.LT.AND UP0, UPT, UR43, 0x1, UPT ;  /* 0x000000012b00788c */ /* 0x000fe2000bf01270 */
[----:B--2---:R-:W-:Y:S01]  /*1130*/  SHF.L.U32 R0, R0, R91, RZ ;  /* 0x0000005b00007219 */ /* 0x004fe200000006ff */
[----:B------:R-:W-:Y:S01]  /*1140*/  ULDC UR4, c[0x0][0x284] ;  /* 0x0000a10000047ab9 */ /* 0x000fe20000000800 */
[----:B------:R-:W-:Y:S01]  /*1150*/  LOP3.LUT R22, R22, R23, RZ, 0xfc, !PT ;  /* 0x0000001716167212 */ /* 0x000fe200078efcff */
[----:B------:R-:W-:Y:S01]  /*1160*/  USEL UR44, UR43, 0x1, UP0 ;  /* 0x000000012b2c7887 */ /* 0x000fe20008000000 */
[----:B------:R-:W-:Y:S01]  /*1170*/  SHF.L.U32 R91, R4, R91, RZ ;  /* 0x0000005b045b7219 */ /* 0x000fe200000006ff */
[----:B------:R-:W-:Y:S01]  /*1180*/  IMAD.SHL.U32 R96, R3, 0x2, RZ ;  /* 0x0000000203607824 */ /* 0x000fe200078e00ff */
[----:B------:R-:W-:Y:S01]  /*1190*/  LOP3.LUT R116, R18, 0x1, RZ, 0xfc, !PT ;  /* 0x0000000112747812 */ /* 0x000fe200078efcff */
[----:B------:R-:W-:Y:S01]  /*11a0*/  VIADD R100, R5, UR4 ;  /* 0x0000000405647c36 */ /* 0x000fe20008000000 */
[C-C-:B---3--:R-:W-:Y:S01]  /*11b0*/  SHF.L.U64.HI R92, R94.reuse, 0x7, R95.reuse ;  /* 0x000000075e5c7819 */ /* 0x148fe2000001025f */
[----:B------:R-:W-:Y:S01]  /*11c0*/  IMAD.MOV.U32 R23, RZ, RZ, RZ ;  /* 0x000000ffff177224 */ /* 0x000fe200078e00ff */
[C---:B------:R-:W-:Y:S01]  /*11d0*/  SHF.L.U64.HI R93, R94.reuse, 0x3, R95 ;  /* 0x000000035e5d7819 */ /* 0x040fe2000001025f */
[C---:B------:R-:W-:Y:S01]  /*11e0*/  IMAD.SHL.U32 R95, R94.reuse, 0x80, RZ ;  /* 0x000000805e5f7824 */ /* 0x040fe200078e00ff */
[----:B------:R-:W-:Y:S01]  /*11f0*/  SHF.R.U32.HI R97, RZ, 0x7, R97 ;  /* 0x00000007ff617819 */ /* 0x000fe20000011661 */
[----:B------:R-:W-:Y:S01]  /*1200*/  IMAD.SHL.U32 R94, R94, 0x8, RZ ;  /* 0x000000085e5e7824 */ /* 0x000fe200078e00ff */
[----:B------:R-:W-:Y:S01]  /*1210*/  LOP3.LUT R99, RZ, R0, RZ, 0x33, !PT ;  /* 0x00000000ff637212 */ /* 0x000fe200078e33ff */
[----:B------:R-:W-:Y:S01]  /*1220*/  UIADD3 UR44, UR43, -UR44, URZ ;  /* 0x8000002c2b2c7290 */ /* 0x000fe2000fffe03f */
[----:B0-----:R-:W-:Y:S01]  /*1230*/  VIADD R98, R98, 0xffffffff ;  /* 0xffffffff62627836 */ /* 0x001fe20000000000 */
[----:B------:R-:W-:Y:S01]  /*1240*/  UMOV UR40, URZ ;  /* 0x0000003f00287c82 */ /* 0x000fe20008000000 */
[----:B------:R-:W-:-:S09]  /*1250*/  UMOV UR42, URZ ;  /* 0x0000003f002a7c82 */ /* 0x000fd20008000000 */
.L_x_156:
[----:B0-----:R-:W0:Y:S01]  /*1260*/  SHFL.IDX PT, R0, R97, RZ, 0x1f ;  /* 0x00001fff61007589 */ /* 0x001e2200000e0000 */
[----:B-1----:R-:W1:Y:S01]  /*1270*/  S2UR UR7, SR_CgaCtaId ;  /* 0x00000000000779c3 */ /* 0x002e620000008800 */
[----:B------:R-:W-:Y:S01]  /*1280*/  UMOV UR6, 0x400 ;  /* 0x0000040000067882 */ /* 0x000fe20000000000 */
[----:B0-----:R-:W-:Y:S01]  /*1290*/  R2UR UR4, R0 ;  /* 0x00000000000472ca */ /* 0x001fe200000e0000 */
[----:B-1----:R-:W-:-:S12]  /*12a0*/  ULEA UR46, UR7, UR6, 0x18 ;  /* 0x00000006072e7291 */ /* 0x002fd8000f8ec03f */
[----:B------:R-:W-:-:S04]  /*12b0*/  ULEA.HI UR5, UR4, UR4, URZ, 0x1 ;  /* 0x0000000404057291 */ /* 0x000fc8000f8f083f */
[----:B------:R-:W-:-:S04]  /*12c0*/  ULOP3.LUT UR5, UR5, 0x7fffe, URZ, 0xc0, !UPT ;  /* 0x0007fffe05057892 */ /* 0x000fc8000f8ec03f */
[----:B------:R-:W-:-:S03]  /*12d0*/  UIADD3 UR5, UR4, -UR5, URZ ;  /* 0x8000000504057290 */ /* 0x000fc6000fffe03f */
[----:B------:R-:W-:Y:S01]  /*12e0*/  ULDC UR4, c[0x0][0x28c] ;  /* 0x0000a30000047ab9 */ /* 0x000fe20000000800 */
[----:B------:R-:W-:Y:S01]  /*12f0*/  ULEA UR5, UR5, UR46, 0xd ;  /* 0x0000002e05057291 */ /* 0x000fe2000f8e683f */
[----:B------:R-:W-:-:S03]  /*1300*/  ISETP.LT.AND P0, PT, RZ, UR4, PT ;  /* 0x00000004ff007c0c */ /* 0x000fc6000bf01270 */
[----:B------:R-:W-:-:S04]  /*1310*/  UIADD3 UR5, UR5, 0x180, URZ ;  /* 0x0000018005057890 */ /* 0x000fc8000fffe03f */
[----:B------:R-:W-:-:S04]  /*1320*/  USHF.R.U32.HI UR5, URZ, 0x4, UR5 ;  /* 0x000000043f057899 */ /* 0x000fc80008011605 */
[----:B------:R-:W-:-:S04]  /*1330*/  ULOP3.LUT UR5, UR5, 0x3fff, URZ, 0xc0, !UPT ;  /* 0x00003fff05057892 */ /* 0x000fc8000f8ec03f */
[----:B------:R-:W-:Y:S01]  /*1340*/  ULOP3.LUT UR45, UR5, 0x10000, URZ, 0xfc, !UPT ;  /* 0x00010000052d7892 */ /* 0x000fe2000f8efc3f */
[----:B--2345:R-:W-:Y:S11]  /*1350*/  @P0 BRA `(.L_x_13) ;  /* 0x0000000000400947 */ /* 0x03cff60003800000 */
[----:B------:R-:W-:Y:S01]  /*1360*/  MOV R0, 0x0 ;  /* 0x0000000000007802 */ /* 0x000fe20000000f00 */
[----:B------:R-:W-:Y:S01]  /*1370*/  ULDC.64 UR4, c[0x4][0x68] ;  /* 0x01001a0000047ab9 */ /* 0x000fe20000000a00 */
[----:B------:R-:W-:Y:S01]  /*1380*/  ULDC.64 UR6, c[0x4][0x8] ;  /* 0x0100020000067ab9 */ /* 0x000fe20000000a00 */
[----:B------:R-:W-:Y:S01]  /*1390*/  IMAD.U32 R4, RZ, RZ, UR4 ;  /* 0x00000004ff047e24 */ /* 0x000fe2000f8e00ff */
[----:B------:R0:W1:Y:S01]  /*13a0*/  LDC.64 R14, c[0x4][R0] ;  /* 0x01000000000e7b82 */ /* 0x0000620000000a00 */
[----:B------:R-:W-:Y:S01]  /*13b0*/  IMAD.U32 R5, RZ, RZ, UR5 ;  /* 0x00000005ff057e24 */ /* 0x000fe2000f8e00ff */
[----:B------:R-:W-:Y:S01]  /*13c0*/  ULDC.64 UR4, c[0x4][0x70] ;  /* 0x01001c0000047ab9 */ /* 0x000fe20000000a00 */
[----:B------:R-:W-:Y:S02]  /*13d0*/  IMAD.U32 R10, RZ, RZ, UR6 ;  /* 0x00000006ff0a7e24 */ /* 0x000fe4000f8e00ff */
[----:B------:R-:W-:Y:S02]  /*13e0*/  IMAD.U32 R6, RZ, RZ, UR4 ;  /* 0x00000004ff067e24 */ /* 0x000fe4000f8e00ff */
[----:B------:R-:W-:-:S02]  /*13f0*/  IMAD.U32 R7, RZ, RZ, UR5 ;  /* 0x00000005ff077e24 */ /* 0x000fc4000f8e00ff */
[----:B------:R-:W-:Y:S02]  /*1400*/  IMAD.U32 R11, RZ, RZ, UR7 ;  /* 0x00000007ff0b7e24 */ /* 0x000fe4000f8e00ff */
[----:B------:R-:W-:Y:S02]  /*1410*/  IMAD.MOV.U32 R8, RZ, RZ, 0x1e1 ;  /* 0x000001e1ff087424 */ /* 0x000fe400078e00ff */
[----:B------:R-:W-:Y:S02]  /*1420*/  IMAD.MOV.U32 R12, RZ, RZ, 0x1 ;  /* 0x00000001ff0c7424 */ /* 0x000fe400078e00ff */
[----:B0-----:R-:W-:-:S07]  /*1430*/  IMAD.MOV.U32 R13, RZ, RZ, RZ ;  /* 0x000000ffff0d7224 */ /* 0x001fce00078e00ff */
[----:B------:R-:W-:-:S07]  /*1440*/  LEPC R20, `(.L_x_13) ;  /* 0x000000001014794e */ /* 0x000fce0000000000 */
[----:B-1---5:R-:W-:Y:S05]  /*1450*/  CALL.ABS.NOINC R14 ;  /* 0x000000000e007343 */ /* 0x022fea0003c00000 */
.L_x_13:
[----:B------:R-:W-:-:S13]  /*1460*/  ISETP.NE.AND P0, PT, R116, 0x3, PT ;  /* 0x000000037400780c */ /* 0x000fda0003f05270 */
[----:B------:R-:W-:Y:S05]  /*1470*/  @!P0 BRA `(.L_x_14) ;  /* 0x0000000000048947 */ /* 0x000fea0003800000 */
[----:B------:R-:W-:Y:S01]  /*1480*/  BPT.TRAP 0x1 ;  /* 0x000000040000795c */ /* 0x000fe20000300000 */
.L_x_14:
[----:B------:R-:W-:Y:S02]  /*1490*/  IMAD.U32 R3, RZ, RZ, UR42 ;  /* 0x0000002aff037e24 */ /* 0x000fe4000f8e00ff */
[----:B------:R-:W-:-:S03]  /*14a0*/  IMAD.U32 R0, RZ, RZ, UR40 ;  /* 0x00000028ff007e24 */ /* 0x000fc6000f8e00ff */
[----:B------:R-:W-:Y:S02]  /*14b0*/  LEA R3, R3, UR46, 0x3 ;  /* 0x0000002e03037c11 */ /* 0x000fe4000f8e18ff */
[----:B------:R-:W-:-:S04]  /*14c0*/  SHF.L.U32 R0, R0, 0x1f, RZ ;  /* 0x0000001f00007819 */ /* 0x000fc800000006ff */
[----:B------:R0:W1:Y:S01]  /*14d0*/  SYNCS.PHASECHK.TRANS64.TRYWAIT P1, [R3+URZ], R0 ;  /* 0x00000000030075a7 */ /* 0x000062000802017f */
[----:B------:R-:W-:Y:S05]  /*14e0*/  @!P0 BRA `(.L_x_15) ;  /* 0x0000000000048947 */ /* 0x000fea0003800000 */
[----:B------:R-:W-:Y:S01]  /*14f0*/  BPT.TRAP 0x1 ;  /* 0x000000040000795c */ /* 0x000fe20000300000 */
.L_x_15:
[----:B------:R-:W-:-:S05]  /*1500*/  IMAD.U32 R4, RZ, RZ, UR44 ;  /* 0x0000002cff047e24 */ /* 0x000fca000f8e00ff */
[----:B------:R-:W-:Y:S01]  /*1510*/  ISETP.GE.AND P2, PT, R4, 0x1, PT ;  /* 0x000000010400780c */ /* 0x000fe20003f46270 */
[----:B-1----:R-:W-:-:S12]  /*1520*/  @P1 BRA `(.L_x_16) ;  /* 0x0000000000081947 */ /* 0x002fd80003800000 */
[----:B------:R-:W1:Y:S02]  /*1530*/  SYNCS.PHASECHK.TRANS64.TRYWAIT P1, [R3+URZ], R0 ;  /* 0x00000000030075a7 */ /* 0x000e64000802017f */
[----:B-1----:R-:W-:Y:S05]  /*1540*/  @!P1 BRA `(.L_x_17) ;  /* 0x0000007c00909947 */ /* 0x002fea0003800000 */
.L_x_16:
[----:B------:R-:W-:Y:S05]  /*1550*/  WARPSYNC.ALL ;  /* 0x0000000000007948 */ /* 0x000fea0003800000 */
[----:B------:R-:W-:Y:S01]  /*1560*/  UIADD3 UR4, UR46, 0x70180, URZ ;  /* 0x000701802e047890 */ /* 0x000fe2000fffe03f */
[----:B------:R-:W-:Y:S01]  /*1570*/  WARPGROUP.ARRIVE ;  /* 0x00000000000079c5 */ /* 0x000fe20000000000 */
[----:B------:R-:W-:Y:S02]  /*1580*/  ULEA UR6, UR42, UR45, 0xc ;  /* 0x0000002d2a067291 */ /* 0x000fe4000f8e603f */
[----:B------:R-:W-:Y:S01]  /*1590*/  USHF.R.U32.HI UR4, URZ, 0x4, UR4 ;  /* 0x000000043f047899 */ /* 0x000fe20008011604 */
[----:B------:R-:W-:Y:S01]  /*15a0*/  UMOV UR13, 0x40000040 ;  /* 0x40000040000d7882 */ /* 0x000fe20000000000 */
[----:B------:R-:W-:-:S02]  /*15b0*/  UMOV UR15, 0x40000040 ;  /* 0x40000040000f7882 */ /* 0x000fc40000000000 */
[----:B------:R-:W-:Y:S01]  /*15c0*/  ULOP3.LUT UR4, UR4, 0x3fff, URZ, 0xc0, !UPT ;  /* 0x00003fff04047892 */ /* 0x000fe2000f8ec03f */
[----:B------:R-:W-:Y:S01]  /*15d0*/  UMOV UR12, UR6 ;  /* 0x00000006000c7c82 */ /* 0x000fe20008000000 */
[----:B------:R-:W-:Y:S02]  /*15e0*/  UIADD3 UR5, UR6, 0x400, URZ ;  /* 0x0000040006057890 */ /* 0x000fe4000fffe03f */
[----:B------:R-:W-:Y:S02]  /*15f0*/  ULOP3.LUT UR8, UR4, 0x10000, URZ, 0xfc, !UPT ;  /* 0x0001000004087892 */ /* 0x000fe4000f8efc3f */
[----:B------:R-:W-:Y:S02]  /*1600*/  UIADD3 UR7, UR6, 0x806, URZ ;  /* 0x0000080606077890 */ /* 0x000fe4000fffe03f */
[----:B------:R-:W-:Y:S02]  /*1610*/  ULEA UR4, UR42, UR8, 0xa ;  /* 0x000000082a047291 */ /* 0x000fe4000f8e503f */
[----:B------:R-:W-:-:S02]  /*1620*/  UIADD3 UR10, UR6, 0xc06, URZ ;  /* 0x00000c06060a7890 */ /* 0x000fc4000fffe03f */
[----:B------:R-:W-:-:S03]  /*1630*/  UIADD3 UR9, UR4, 0x206, URZ ;  /* 0x0000020604097890 */ /* 0x000fc6000fffe03f */
[----:B------:R-:W-:Y:S02]  /*1640*/  UMOV UR14, UR4 ;  /* 0x00000004000e7c82 */ /* 0x000fe40008000000 */
[----:B------:R-:W-:Y:S01]  /*1650*/  HGMMA.64x64x16.F32 R56, gdesc[UR12], RZ, !UPT, gsb0 ;  /* 0x00e000000c3879f0 */ /* 0x000fe2000c0008ff */
[----:B------:R-:W-:Y:S01]  /*1660*/  UMOV UR12, UR5 ;  /* 0x00000005000c7c82 */ /* 0x000fe20008000000 */
[----:B------:R-:W-:Y:S01]  /*1670*/  UMOV UR13, 0x40000040 ;  /* 0x40000040000d7882 */ /* 0x000fe20000000000 */
[----:B------:R-:W-:Y:S01]  /*1680*/  UIADD3 UR5, UR6, 0x402, URZ ;  /* 0x0000040206057890 */ /* 0x000fe2000fffe03f */
[----:B------:R-:W-:Y:S02]  /*1690*/  WARPGROUP.DEPBAR.LE gsb0, 0x0 ;  /* 0x00008000000079c5 */ /* 0x000fe40000010000 */
[----:B------:R-:W-:-:S06]  /*16a0*/  WARPGROUP.ARRIVE ;  /* 0x00000000000079c5 */ /* 0x000fcc0000000000 */
[----:B------:R-:W-:Y:S01]  /*16b0*/  HGMMA.64x64x16.F32 R24, gdesc[UR12], RZ, !UPT, gsb0 ;  /* 0x00e000000c1879f0 */ /* 0x000fe2000c0008ff */
[----:B------:R-:W-:Y:S02]  /*16c0*/  UIADD3 UR12, UR6, 0x2, URZ ;  /* 0x00000002060c7890 */ /* 0x000fe4000fffe03f */
[----:B------:R-:W-:Y:S01]  /*16d0*/  UIADD3 UR14, UR4, 0x2, URZ ;  /* 0x00000002040e7890 */ /* 0x000fe2000fffe03f */
[----:B------:R-:W-:Y:S01]  /*16e0*/  UMOV UR13, 0x40000040 ;  /* 0x40000040000d7882 */ /* 0x000fe20000000000 */
[----:B------:R-:W-:Y:S01]  /*16f0*/  UMOV UR15, 0x40000040 ;  /* 0x40000040000f7882 */ /* 0x000fe20000000000 */
[----:B------:R-:W-:Y:S02]  /*1700*/  WARPGROUP.DEPBAR.LE gsb0, 0x0 ;  /* 0x00008000000079c5 */ /* 0x000fe40000010000 */
[----:B------:R-:W-:-:S06]  /*1710*/  WARPGROUP.ARRIVE ;  /* 0x00000000000079c5 */ /* 0x000fcc0000000000 */
[----:B------:R-:W-:Y:S01]  /*1720*/  HGMMA.64x64x16.F32 R56, gdesc[UR12], R56, gsb0 ;  /* 0x00e000000c3879f0 */ /* 0x000fe20008000838 */
[----:B------:R-:W-:Y:S01]  /*1730*/  UMOV UR12, UR5 ;  /* 0x00000005000c7c82 */ /* 0x000fe20008000000 */
[----:B------:R-:W-:Y:S01]  /*1740*/  UMOV UR13, 0x40000040 ;  /* 0x40000040000d7882 */ /* 0x000fe20000000000 */
[----:B------:R-:W-:Y:S01]  /*1750*/  UIADD3 UR5, UR6, 0x404, URZ ;  /* 0x0000040406057890 */ /* 0x000fe2000fffe03f */
[----:B------:R-:W-:Y:S02]  /*1760*/  WARPGROUP.DEPBAR.LE gsb0, 0x0 ;  /* 0x00008000000079c5 */ /* 0x000fe40000010000 */
[----:B------:R-:W-:-:S06]  /*1770*/  WARPGROUP.ARRIVE ;  /* 0x00000000000079c5 */ /* 0x000fcc0000000000 */
[----:B------:R-:W-:Y:S01]  /*1780*/  HGMMA.64x64x16.F32 R24, gdesc[UR12], R24, gsb0 ;  /* 0x00e000000c1879f0 */ /* 0x000fe20008000818 */
        /* <DEDUP_REMOVED lines=56> */
[----:B------:R-:W-:Y:S01]  /*1b10*/  UMOV UR4, UR7 ;  /* 0x0000000700047c82 */ /* 0x000fe20008000000 */
[----:B------:R-:W-:Y:S01]  /*1b20*/  UMOV UR6, UR9 ;  /* 0x0000000900067c82 */ /* 0x000fe20008000000 */
[----:B------:R-:W-:Y:S01]  /*1b30*/  UMOV UR7, 0x40000040 ;  /* 0x4000004000077882 */ /* 0x000fe20000000000 */
[----:B------:R-:W-:Y:S02]  /*1b40*/  WARPGROUP.DEPBAR.LE gsb0, 0x0 ;  /* 0x00008000000079c5 */ /* 0x000fe40000010000 */
[----:B------:R-:W-:-:S06]  /*1b50*/  WARPGROUP.ARRIVE ;  /* 0x00000000000079c5 */ /* 0x000fcc0000000000 */
[----:B------:R-:W-:Y:S01]  /*1b60*/  HGMMA.64x64x16.F32 R56, gdesc[UR12], R56, gsb0 ;  /* 0x00e000000c3879f0 */ /* 0x000fe20008000838 */
[----:B------:R-:W-:Y:S01]  /*1b70*/  UMOV UR12, UR5 ;  /* 0x00000005000c7c82 */ /* 0x000fe20008000000 */
[----:B------:R-:W-:Y:S01]  /*1b80*/  UMOV UR13, 0x40000040 ;  /* 0x40000040000d7882 */ /* 0x000fe20000000000 */
[----:B------:R-:W-:Y:S01]  /*1b90*/  UMOV UR5, 0x40000040 ;  /* 0x4000004000057882 */ /* 0x000fe20000000000 */
[----:B------:R-:W-:Y:S02]  /*1ba0*/  WARPGROUP.DEPBAR.LE gsb0, 0x0 ;  /* 0x00008000000079c5 */ /* 0x000fe40000010000 */
[----:B------:R-:W-:-:S06]  /*1bb0*/  WARPGROUP.ARRIVE ;  /* 0x00000000000079c5 */ /* 0x000fcc0000000000 */
[----:B------:R-:W-:Y:S03]  /*1bc0*/  HGMMA.64x64x16.F32 R24, gdesc[UR12], R24, gsb0 ;  /* 0x00e000000c1879f0 */ /* 0x000fe60008000818 */
[----:B------:R-:W-:Y:S02]  /*1bd0*/  WARPGROUP.DEPBAR.LE gsb0, 0x0 ;  /* 0x00008000000079c5 */ /* 0x000fe40000010000 */
[----:B------:R-:W-:-:S06]  /*1be0*/  WARPGROUP.ARRIVE ;  /* 0x00000000000079c5 */ /* 0x000fcc0000000000 */
[----:B------:R-:W-:Y:S01]  /*1bf0*/  HGMMA.64x64x16.F32 R56, gdesc[UR4], R56, gsb0 ;  /* 0x00e00000043879f0 */ /* 0x000fe20008000838 */
[----:B------:R-:W-:Y:S01]  /*1c00*/  UMOV UR4, UR10 ;  /* 0x0000000a00047c82 */ /* 0x000fe20008000000 */
[----:B------:R-:W-:Y:S01]  /*1c10*/  UMOV UR5, 0x40000040 ;  /* 0x4000004000057882 */ /* 0x000fe20000000000 */
[----:B------:R-:W-:Y:S02]  /*1c20*/  WARPGROUP.DEPBAR.LE gsb0, 0x0 ;  /* 0x00008000000079c5 */ /* 0x000fe40000010000 */
[----:B------:R-:W-:-:S06]  /*1c30*/  WARPGROUP.ARRIVE ;  /* 0x00000000000079c5 */ /* 0x000fcc0000000000 */
[----:B------:R-:W-:Y:S03]  /*1c40*/  HGMMA.64x64x16.F32 R24, gdesc[UR4], R24, gsb0 ;  /* 0x00e00000041879f0 */ /* 0x000fe60008000818 */
[----:B------:R-:W-:Y:S02]  /*1c50*/  WARPGROUP.DEPBAR.LE gsb0, 0x0 ;  /* 0x00008000000079c5 */ /* 0x000fe40000010000 */
[----:B------:R-:W-:Y:S05]  /*1c60*/  @!P2 BRA `(.L_x_18) ;  /* 0x00000008004ca947 */ /* 0x000fea0003800000 */
[----:B------:R-:W-:Y:S01]  /*1c70*/  UIADD3 UR13, UR42, 0x1, URZ ;  /* 0x000000012a0d7890 */ /* 0x000fe2000fffe03f */
[----:B01----:R-:W-:Y:S01]  /*1c80*/  IMAD.U32 R0, RZ, RZ, UR44 ;  /* 0x0000002cff007e24 */ /* 0x003fe2000f8e00ff */
[----:B------:R-:W-:Y:S02]  /*1c90*/  UMOV UR9, UR42 ;  /* 0x0000002a00097c82 */ /* 0x000fe40008000000 */
[----:B------:R-:W-:-:S04]  /*1ca0*/  UISETP.NE.AND UP0, UPT, UR13, 0x7, UPT ;  /* 0x000000070d00788c */ /* 0x000fc8000bf05270 */
[----:B------:R-:W-:Y:S02]  /*1cb0*/  USEL UR4, URZ, 0x1, UP0 ;  /* 0x000000013f047887 */ /* 0x000fe40008000000 */
[----:B------:R-:W-:Y:S02]  /*1cc0*/  USEL UR13, UR13, URZ, UP0 ;  /* 0x0000003f0d0d7287 */ /* 0x000fe40008000000 */
[----:B------:R-:W-:-:S06]  /*1cd0*/  ULOP3.LUT UR4, UR40, UR4, URZ, 0x3c, !UPT ;  /* 0x0000000428047292 */ /* 0x000fcc000f8e3c3f */
[----:B------:R-:W-:-:S07]  /*1ce0*/  IMAD.U32 R5, RZ, RZ, UR4 ;  /* 0x00000004ff057e24 */ /* 0x000fce000f8e00ff */
.L_x_25:
[----:B01----:R-:W-:Y:S05]  /*1cf0*/  @!P0 BRA `(.L_x_19) ;  /* 0x0000000000048947 */ /* 0x003fea0003800000 */
[----:B------:R-:W-:Y:S01]  /*1d00*/  BPT.TRAP 0x1 ;  /* 0x000000040000795c */ /* 0x000fe20000300000 */
.L_x_19:
[----:B------:R-:W0:Y:S01]  /*1d10*/  S2UR UR4, SR_CgaCtaId ;  /* 0x00000000000479c3 */ /* 0x000e220000008800 */
[----:B------:R-:W-:Y:S01]  /*1d20*/  UMOV UR10, 0x400 ;  /* 0x00000400000a7882 */ /* 0x000fe20000000000 */
[----:B------:R-:W-:Y:S01]  /*1d30*/  SHF.L.U32 R3, R5, 0x1f, RZ ;  /* 0x0000001f05037819 */ /* 0x000fe200000006ff */
[----:B0-----:R-:W-:-:S04]  /*1d40*/  ULEA UR10, UR4, UR10, 0x18 ;  /* 0x0000000a040a7291 */ /* 0x001fc8000f8ec03f */
[----:B------:R-:W-:-:S09]  /*1d50*/  ULEA UR4, UR13, UR10, 0x3 ;  /* 0x0000000a0d047291 */ /* 0x000fd2000f8e183f */
[----:B------:R0:W1:Y:S01]  /*1d60*/  SYNCS.PHASECHK.TRANS64.TRYWAIT P1, [UR4], R3 ;  /* 0x00000003ff0075a7 */ /* 0x0000620008020144 */
[----:B------:R-:W-:Y:S05]  /*1d70*/  @!P0 BRA `(.L_x_20) ;  /* 0x0000000000048947 */ /* 0x000fea0003800000 */
[----:B------:R-:W-:Y:S01]  /*1d80*/  BPT.TRAP 0x1 ;  /* 0x000000040000795c */ /* 0x000fe20000300000 */
.L_x_20:
[----:B-1----:R-:W-:Y:S05]  /*1d90*/  @P1 BRA `(.L_x_21) ;  /* 0x0000000000081947 */ /* 0x002fea0003800000 */
[----:B------:R-:W1:Y:S02]  /*1da0*/  SYNCS.PHASECHK.TRANS64.TRYWAIT P1, [UR4], R3 ;  /* 0x00000003ff0075a7 */ /* 0x000e640008020144 */
[----:B-1----:R-:W-:Y:S05]  /*1db0*/  @!P1 BRA `(.L_x_22) ;  /* 0x0000007400889947 */ /* 0x002fea0003800000 */
.L_x_21:
[----:B------:R-:W-:Y:S01]  /*1dc0*/  ULEA UR12, UR13, UR8, 0xa ;  /* 0x000000080d0c7291 */ /* 0x000fe2000f8e503f */
[----:B------:R-:W-:Y:S01]  /*1dd0*/  WARPGROUP.ARRIVE ;  /* 0x00000000000079c5 */ /* 0x000fe20000000000 */
[----:B------:R-:W-:Y:S01]  /*1de0*/  ULEA UR11, UR13, UR45, 0xc ;  /* 0x0000002d0d0b7291 */ /* 0x000fe2000f8e603f */
[----:B------:R-:W-:Y:S01]  /*1df0*/  UMOV UR7, 0x40000040 ;  /* 0x4000004000077882 */ /* 0x000fe20000000000 */
[----:B------:R-:W-:Y:S02]  /*1e00*/  UMOV UR5, 0x40000040 ;  /* 0x4000004000057882 */ /* 0x000fe40000000000 */
[----:B------:R-:W-:Y:S01]  /*1e10*/  UIADD3 UR14, UR11, 0x400, URZ ;  /* 0x000004000b0e7890 */ /* 0x000fe2000fffe03f */
[----:B------:R-:W-:Y:S02]  /*1e20*/  UMOV UR6, UR12 ;  /* 0x0000000c00067c82 */ /* 0x000fe40008000000 */
[----:B------:R-:W-:Y:S02]  /*1e30*/  UMOV UR4, UR11 ;  /* 0x0000000b00047c82 */ /* 0x000fe40008000000 */
[----:B------:R-:W-:Y:S01]  /*1e40*/  HGMMA.64x64x16.F32 R56, gdesc[UR4], R56, gsb0 ;  /* 0x00e00000043879f0 */ /* 0x000fe20008000838 */
[----:B------:R-:W-:Y:S01]  /*1e50*/  UMOV UR5, 0x40000040 ;  /* 0x4000004000057882 */ /* 0x000fe20000000000 */
[----:B------:R-:W-:Y:S01]  /*1e60*/  UMOV UR4, UR14 ;  /* 0x0000000e00047c82 */ /* 0x000fe20008000000 */
[----:B------:R-:W-:Y:S01]  /*1e70*/  UIADD3 UR14, UR11, 0x402, URZ ;  /* 0x000004020b0e7890 */ /* 0x000fe2000fffe03f */
[----:B------:R-:W-:-:S02]  /*1e80*/  WARPGROUP.DEPBAR.LE gsb0, 0x0 ;  /* 0x00008000000079c5 */ /* 0x000fc40000010000 */
        /* <DEDUP_REMOVED lines=76> */
[----:B------:R-:W-:Y:S02]  /*2350*/  WARPGROUP.DEPBAR.LE gsb0, 0x0 ;  /* 0x00008000000079c5 */ /* 0x000fe40000010000 */
[----:B------:R-:W-:-:S06]  /*2360*/  WARPGROUP.ARRIVE ;  /* 0x00000000000079c5 */ /* 0x000fcc0000000000 */
[----:B------:R-:W-:Y:S01]  /*2370*/  HGMMA.64x64x16.F32 R24, gdesc[UR4], R24, gsb0 ;  /* 0x00e00000041879f0 */ /* 0x000fe20008000818 */
[----:B------:R-:W-:Y:S02]  /*2380*/  UIADD3 UR6, UR12, 0x206, URZ ;  /* 0x000002060c067890 */ /* 0x000fe4000fffe03f */
[----:B------:R-:W-:Y:S01]  /*2390*/  UIADD3 UR4, UR11, 0x806, URZ ;  /* 0x000008060b047890 */ /* 0x000fe2000fffe03f */
[----:B------:R-:W-:Y:S01]  /*23a0*/  UMOV UR7, 0x40000040 ;  /* 0x4000004000077882 */ /* 0x000fe20000000000 */
[----:B------:R-:W-:Y:S01]  /*23b0*/  UMOV UR5, 0x40000040 ;  /* 0x4000004000057882 */ /* 0x000fe20000000000 */
[----:B------:R-:W-:Y:S01]  /*23c0*/  UIADD3 UR11, UR11, 0xc06, URZ ;  /* 0x00000c060b0b7890 */ /* 0x000fe2000fffe03f */
        /* <DEDUP_REMOVED lines=10> */
[----:B------:R-:W-:Y:S01]  /*2470*/  BPT.TRAP 0x1 ;  /* 0x000000040000795c */ /* 0x000fe20000300000 */
.L_x_23:
[----:B------:R-:W-:Y:S01]  /*2480*/  ULEA UR10, UR9, UR10, 0x3 ;  /* 0x0000000a090a7291 */ /* 0x000fe2000f8e183f */
[----:B------:R-:W-:-:S03]  /*2490*/  ISETP.GT.U32.AND P1, PT, R18, 0x1, PT ;  /* 0x000000011200780c */ /* 0x000fc60003f24070 */
[----:B------:R-:W-:-:S04]  /*24a0*/  UIADD3 UR10, UR10, 0x38, URZ ;  /* 0x000000380a0a7890 */ /* 0x000fc8000fffe03f */
[----:B------:R-:W-:-:S09]  /*24b0*/  UPRMT UR10, URZ, 0x654, UR10 ;  /* 0x000006543f0a7896 */ /* 0x000fd2000800000a */
[----:B------:R-:W-:Y:S01]  /*24c0*/  SYNCS.ARRIVE.TRANS64.RED.A1T0 RZ, [UR10], RZ ;  /* 0x000000ffffff79a7 */ /* 0x000fe2000810040a */
[----:B------:R-:W-:Y:S05]  /*24d0*/  @P1 BRA `(.L_x_24) ;  /* 0x0000000000041947 */ /* 0x000fea0003800000 */
[----:B------:R-:W-:Y:S01]  /*24e0*/  BPT.TRAP 0x1 ;  /* 0x000000040000795c */ /* 0x000fe20000300000 */
.L_x_24:
[----:B------:R-:W-:Y:S01]  /*24f0*/  UIADD3 UR13, UR13, 0x1, URZ ;  /* 0x000000010d0d7890 */ /* 0x000fe2000fffe03f */
[C---:B------:R-:W-:Y:S01]  /*2500*/  ISETP.GT.AND P1, PT, R0.reuse, 0x1, PT ;  /* 0x000000010000780c */ /* 0x040fe20003f24270 */
[----:B------:R-:W-:Y:S01]  /*2510*/  UIADD3 UR9, UR9, 0x1, URZ ;  /* 0x0000000109097890 */ /* 0x000fe2000fffe03f */
[----:B------:R-:W-:Y:S01]  /*2520*/  VIADD R0, R0, 0xffffffff ;  /* 0xffffffff00007836 */ /* 0x000fe20000000000 */
[----:B------:R-:W-:Y:S02]  /*2530*/  UISETP.NE.AND UP0, UPT, UR13, 0x7, UPT ;  /* 0x000000070d00788c */ /* 0x000fe4000bf05270 */
[----:B------:R-:W-:Y:S02]  /*2540*/  UISETP.NE.AND UP1, UPT, UR9, 0x7, UPT ;  /* 0x000000070900788c */ /* 0x000fe4000bf25270 */
[----:B------:R-:W-:Y:S02]  /*2550*/  USEL UR4, URZ, 0x1, UP0 ;  /* 0x000000013f047887 */ /* 0x000fe40008000000 */
[----:B------:R-:W-:-:S02]  /*2560*/  USEL UR13, UR13, URZ, UP0 ;  /* 0x0000003f0d0d7287 */ /* 0x000fc40008000000 */
[----:B------:R-:W-:Y:S02]  /*2570*/  USEL UR9, UR9, URZ, UP1 ;  /* 0x0000003f09097287 */ /* 0x000fe40008800000 */
[----:B------:R-:W-:Y:S01]  /*2580*/  LOP3.LUT R5, R5, UR4, RZ, 0x3c, !PT ;  /* 0x0000000405057c12 */ /* 0x000fe2000f8e3cff */
[----:B------:R-:W-:Y:S09]  /*2590*/  @P1 BRA `(.L_x_25) ;  /* 0xfffffff400d41947 */ /* 0x000ff2000383ffff */
.L_x_18:
[----:B01----:R-:W0:Y:S02]  /*25a0*/  LDC R0, c[0x0][0x28c] ;  /* 0x0000a300ff007b82 */ /* 0x003e240000000800 */
[----:B0-----:R-:W-:-:S13]  /*25b0*/  ISETP.GE.AND P1, PT, R0, 0x1, PT ;  /* 0x000000010000780c */ /* 0x001fda0003f26270 */
[----:B------:R-:W-:Y:S05]  /*25c0*/  @!P1 BRA `(.L_x_26) ;  /* 0x0000000000489947 */ /* 0x000fea0003800000 */
[----:B------:R-:W-:Y:S05]  /*25d0*/  @!P0 BRA `(.L_x_27) ;  /* 0x0000000000048947 */ /* 0x000fea0003800000 */
[----:B------:R-:W-:Y:S01]  /*25e0*/  BPT.TRAP 0x1 ;  /* 0x000000040000795c */ /* 0x000fe20000300000 */
.L_x_27:
[----:B------:R-:W0:Y:S01]  /*25f0*/  S2UR UR7, SR_CgaCtaId ;  /* 0x00000000000779c3 */ /* 0x000e220000008800 */
[----:B------:R-:W-:Y:S01]  /*2600*/  UIADD3 UR6, UR44, UR42, URZ ;  /* 0x0000002a2c067290 */ /* 0x000fe2000fffe03f */
[----:B------:R-:W-:-:S03]  /*2610*/  ISETP.GT.U32.AND P0, PT, R18, 0x1, PT ;  /* 0x000000011200780c */ /* 0x000fc60003f04070 */
[----:B------:R-:W-:-:S04]  /*2620*/  UIMAD.WIDE.U32 UR4, UR6, 0x24924925, URZ ;  /* 0x24924925060478a5 */ /* 0x000fc8000f8e003f */
[----:B------:R-:W-:-:S04]  /*2630*/  UIADD3 UR4, UR6, -UR5, URZ ;  /* 0x8000000506047290 */ /* 0x000fc8000fffe03f */
[----:B------:R-:W-:-:S03]  /*2640*/  ULEA.HI UR4, UR4, UR5, URZ, 0x1f ;  /* 0x0000000504047291 */ /* 0x000fc6000f8ff83f */
[----:B------:R-:W-:Y:S01]  /*2650*/  UMOV UR5, 0x400 ;  /* 0x0000040000057882 */ /* 0x000fe20000000000 */
[----:B------:R-:W-:-:S04]  /*2660*/  USHF.R.U32.HI UR4, URZ, 0x2, UR4 ;  /* 0x000000023f047899 */ /* 0x000fc80008011604 */
[----:B------:R-:W-:Y:S02]  /*2670*/  UIMAD UR4, UR4, -0x7, UR6 ;  /* 0xfffffff9040478a4 */ /* 0x000fe4000f8e0206 */
[----:B0-----:R-:W-:-:S04]  /*2680*/  ULEA UR5, UR7, UR5, 0x18 ;  /* 0x0000000507057291 */ /* 0x001fc8000f8ec03f */
[----:B------:R-:W-:-:S04]  /*2690*/  ULEA UR4, UR4, UR5, 0x3 ;  /* 0x0000000504047291 */ /* 0x000fc8000f8e183f */
[----:B------:R-:W-:-:S04]  /*26a0*/  UIADD3 UR4, UR4, 0x38, URZ ;  /* 0x0000003804047890 */ /* 0x000fc8000fffe03f */
[----:B------:R-:W-:-:S09]  /*26b0*/  UPRMT UR4, URZ, 0x654, UR4 ;  /* 0x000006543f047896 */ /* 0x000fd20008000004 */
[----:B------:R-:W-:Y:S01]  /*26c0*/  SYNCS.ARRIVE.TRANS64.RED.A1T0 RZ, [UR4], RZ ;  /* 0x000000ffffff79a7 */ /* 0x000fe20008100404 */
[----:B------:R-:W-:Y:S05]  /*26d0*/  @P0 BRA `(.L_x_26) ;  /* 0x0000000000040947 */ /* 0x000fea0003800000 */
[----:B------:R-:W-:Y:S01]  /*26e0*/  BPT.TRAP 0x1 ;  /* 0x000000040000795c */ /* 0x000fe20000300000 */
.L_x_26:
[----:B------:R-:W-:Y:S01]  /*26f0*/  UISETP.GE.U32.AND UP1, UPT, UR43, 0x7, UPT ;  /* 0x000000072b00788c */ /* 0x000fe2000bf26070 */
[----:B------:R-:W-:Y:S01]  /*2700*/  IMAD.SHL.U32 R101, R101, 0x40, RZ ;  /* 0x0000004065657824 */ /* 0x000fe200078e00ff */
[----:B------:R-:W-:Y:S01]  /*2710*/  UIADD3 UR42, UR43, UR42, URZ ;  /* 0x0000002a2b2a7290 */ /* 0x000fe2000fffe03f */
[----:B------:R-:W-:Y:S01]  /*2720*/  SHF.R.S32.HI R11, RZ, 0x1f, R19 ;  /* 0x0000001fff0b7819 */ /* 0x000fe20000011413 */
[----:B------:R-:W-:Y:S01]  /*2730*/  ULDC UR10, c[0x0][0x288] ;  /* 0x0000a200000a7ab9 */ /* 0x000fe20000000800 */
[----:B------:R-:W-:Y:S01]  /*2740*/  IMAD.SHL.U32 R3, R109, 0x100, RZ ;  /* 0x000001006d037824 */ /* 0x000fe200078e00ff */
[C---:B------:R-:W-:Y:S01]  /*2750*/  LOP3.LUT R8, R101.reuse, 0x6, R96, 0xf8, !PT ;  /* 0x0000000665087812 */ /* 0x040fe200078ef860 */
[----:B------:R-:W-:Y:S01]  /*2760*/  UISETP.GT.U32.AND UP0, UPT, UR42, 0x6, UPT ;  /* 0x000000062a00788c */ /* 0x000fe2000bf04070 */
[----:B------:R-:W-:Y:S01]  /*2770*/  ISETP.GE.AND P0, PT, R101, UR10, PT ;  /* 0x0000000a65007c0c */ /* 0x000fe2000bf06270 */
[----:B------:R-:W-:Y:S01]  /*2780*/  ULDC.64 UR6, c[0x0][0x5d0] ;  /* 0x0001740000067ab9 */ /* 0x000fe20000000a00 */
[----:B------:R-:W-:Y:S01]  /*2790*/  ULDC UR11, c[0x0][0x284] ;  /* 0x0000a100000b7ab9 */ /* 0x000fe20000000800 */
[----:B------:R-:W-:Y:S01]  /*27a0*/  @UP1 UIMAD.WIDE.U32 UR4, UR42, 0x24924925, URZ ;  /* 0x249249252a0418a5 */ /* 0x000fe2000f8e003f */
[----:B------:R-:W-:Y:S01]  /*27b0*/  SHF.R.S32.HI R9, RZ, 0x1f, R8 ;  /* 0x0000001fff097819 */ /* 0x000fe20000011408 */
[----:B------:R-:W-:Y:S01]  /*27c0*/  IMAD R0, R11, UR6, RZ ;  /* 0x000000060b007c24 */ /* 0x000fe2000f8e02ff */
[----:B------:R-:W-:Y:S01]  /*27d0*/  UISETP.LT.U32.AND UP0, UPT, UR43, 0x7, UP0 ;  /* 0x000000072b00788c */ /* 0x000fe20008701070 */
[----:B------:R-:W-:Y:S01]  /*27e0*/  ISETP.GE.OR P0, PT, R3, UR11, P0 ;  /* 0x0000000b03007c0c */ /* 0x000fe20008706670 */
[----:B------:R-:W-:Y:S01]  /*27f0*/  @UP1 UIADD3 UR4, UR42, -UR5, URZ ;  /* 0x800000052a041290 */ /* 0x000fe2000fffe03f */
[C---:B------:R-:W-:Y:S01]  /*2800*/  IMAD R7, R19.reuse, UR7, R0 ;  /* 0x0000000713077c24 */ /* 0x040fe2000f8e0200 */
[----:B------:R-:W-:Y:S01]  /*2810*/  ULDC.64 UR8, c[0x0][0x5c8] ;  /* 0x0001720000087ab9 */ /* 0x000fe20000000a00 */
[----:B------:R-:W-:Y:S01]  /*2820*/  IMAD.WIDE.U32 R4, R19, UR6, R8 ;  /* 0x0000000613047c25 */ /* 0x000fe2000f8e0008 */
[----:B------:R-:W-:-:S02]  /*2830*/  USEL UR6, URZ, 0x1, !UP0 ;  /* 0x000000013f067887 */ /* 0x000fc4000c000000 */
[----:B------:R-:W-:Y:S01]  /*2840*/  @UP1 ULEA.HI UR4, UR4, UR5, URZ, 0x1f ;  /* 0x0000000504041291 */ /* 0x000fe2000f8ff83f */
[----:B------:R-:W-:Y:S01]  /*2850*/  IMAD.WIDE R108, R109, 0x100, R22 ;  /* 0x000001006d6c7825 */ /* 0x000fe200078e0216 */
[----:B------:R-:W-:Y:S02]  /*2860*/  ULOP3.LUT UR40, UR40, UR6, URZ, 0x3c, !UPT ;  /* 0x0000000628287292 */ /* 0x000fe4000f8e3c3f */
[----:B------:R-:W-:Y:S01]  /*2870*/  @UP1 USHF.R.U32.HI UR4, URZ, 0x2, UR4 ;  /* 0x000000023f041899 */ /* 0x000fe20008011604 */
[----:B------:R-:W-:Y:S02]  /*2880*/  IMAD.IADD R5, R5, 0x1, R7 ;  /* 0x0000000105057824 */ /* 0x000fe400078e0207 */
[----:B------:R-:W-:Y:S01]  /*2890*/  IMAD R7, R109, UR8, RZ ;  /* 0x000000086d077c24 */ /* 0x000fe2000f8e02ff */
[----:B------:R-:W-:Y:S01]  /*28a0*/  @UP1 ULOP3.LUT UR40, UR40, 0x1, UR4, 0x78, !UPT ;  /* 0x0000000128281892 */ /* 0x000fe2000f8e7804 */
[----:B------:R-:W-:-:S04]  /*28b0*/  IMAD.WIDE.U32 R112, R108, UR8, R4 ;  /* 0x000000086c707c25 */ /* 0x000fc8000f8e0004 */
[----:B------:R-:W-:Y:S02]  /*28c0*/  IMAD R7, R108, UR9, R7 ;  /* 0x000000096c077c24 */ /* 0x000fe4000f8e0207 */
[----:B------:R-:W-:Y:S01]  /*28d0*/  IMAD.MOV.U32 R0, RZ, RZ, -0x1 ;  /* 0xffffffffff007424 */ /* 0x000fe200078e00ff */
[----:B------:R-:W-:Y:S06]  /*28e0*/  @P0 BRA `(.L_x_28) ;  /* 0x0000004c00000947 */ /* 0x000fec0003800000 */
[----:B-----5:R-:W-:Y:S01]  /*28f0*/  FSETP.NEU.AND P1, PT, R89, RZ, PT ;  /* 0x000000ff5900720b */ /* 0x020fe20003f2d000 */
[----:B------:R-:W-:Y:S01]  /*2900*/  IMAD.IADD R4, R90, 0x1, -R101 ;  /* 0x000000015a047824 */ /* 0x000fe200078e0a65 */
[----:B------:R-:W-:Y:S01]  /*2910*/  BSSY B0, `(.L_x_28) ;  /* 0x00004bd000007945 */ /* 0x000fe20003800000 */
[----:B------:R-:W-:Y:S02]  /*2920*/  IMAD.IADD R3, R100, 0x1, -R3 ;  /* 0x0000000164037824 */ /* 0x000fe400078e0a03 */
[----:B------:R-:W-:Y:S01]  /*2930*/  IMAD.IADD R105, R113, 0x1, R7 ;  /* 0x0000000171697824 */ /* 0x000fe200078e0207 */
[----:B------:R-:W-:-:S04]  /*2940*/  ISETP.GT.AND P6, PT, R4, RZ, PT ;  /* 0x000000ff0400720c */ /* 0x000fc80003fc4270 */
[----:B------:R-:W-:-:S03]  /*2950*/  ISETP.GT.AND P0, PT, R3, RZ, P6 ;  /* 0x000000ff0300720c */ /* 0x000fc60003704270 */
[----:B------:R-:W-:Y:S10]  /*2960*/  @!P1 BRA `(.L_x_29) ;  /* 0x0000003400709947 */ /* 0x000ff40003800000 */
[----:B------:R-:W0:Y:S01]  /*2970*/  LDC.64 R14, c[0x0][0x5b8] ;  /* 0x00016e00ff0e7b82 */ /* 0x000e220000000a00 */
[----:B------:R-:W-:-:S07]  /*2980*/  ULDC.64 UR4, c[0x0][0x5c0] ;  /* 0x0001700000047ab9 */ /* 0x000fce0000000a00 */
[----:B------:R-:W1:Y:S08]  /*2990*/  LDC.64 R106, c[0x0][0x5b0] ;  /* 0x00016c00ff6a7b82 */ /* 0x000e700000000a00 */
[----:B------:R-:W2:Y:S01]  /*29a0*/  LDC.64 R12, c[0x0][0x5a8] ;  /* 0x00016a00ff0c7b82 */ /* 0x000ea20000000a00 */
[-C--:B0-----:R-:W-:Y:S02]  /*29b0*/  IMAD R6, R11, R14.reuse, RZ ;  /* 0x0000000e0b067224 */ /* 0x081fe400078e02ff */
[----:B------:R-:W-:-:S04]  /*29c0*/  IMAD.WIDE.U32 R20, R19, R14, R8 ;  /* 0x0000000e13147225 */ /* 0x000fc800078e0008 */
[----:B------:R-:W-:Y:S02]  /*29d0*/  IMAD R101, R19, R15, R6 ;  /* 0x0000000f13657224 */ /* 0x000fe400078e0206 */
[-C--:B-1----:R-:W-:Y:S02]  /*29e0*/  IMAD R5, R109, R106.reuse, RZ ;  /* 0x0000006a6d057224 */ /* 0x082fe400078e02ff */
[----:B------:R-:W-:Y:S02]  /*29f0*/  IMAD.IADD R103, R21, 0x1, R101 ;  /* 0x0000000115677824 */ /* 0x000fe400078e0265 */
[----:B------:R-:W-:Y:S02]  /*2a00*/  IMAD.MOV.U32 R102, RZ, RZ, R20 ;  /* 0x000000ffff667224 */ /* 0x000fe400078e0014 */
[C---:B------:R-:W-:Y:S02]  /*2a10*/  IMAD R119, R108.reuse, R107, R5 ;  /* 0x0000006b6c777224 */ /* 0x040fe400078e0205 */
[----:B------:R-:W-:-:S04]  /*2a20*/  IMAD.WIDE.U32 R6, R108, R106, R102 ;  /* 0x0000006a6c067225 */ /* 0x000fc800078e0066 */
[----:B------:R-:W-:Y:S01]  /*2a30*/  IMAD.IADD R5, R7, 0x1, R119 ;  /* 0x0000000107057824 */ /* 0x000fe200078e0277 */
[----:B--2---:R-:W-:-:S04]  /*2a40*/  LEA R10, P1, R6, R12, 0x1 ;  /* 0x0000000c060a7211 */ /* 0x004fc800078208ff */
[----:B------:R-:W-:-:S05]  /*2a50*/  LEA.HI.X R11, R6, R13, R5, 0x1, P1 ;  /* 0x0000000d060b7211 */ /* 0x000fca00008f0c05 */
[----:B------:R-:W2:Y:S01]  /*2a60*/  @P0 LDG.E.LTC128B.U16 R5, desc[UR36][R10.64] ;  /* 0x000000240a050981 */ /* 0x000ea2000c1e1520 */
[----:B------:R-:W-:Y:S01]  /*2a70*/  ISETP.GT.AND P4, PT, R4, 0x1, PT ;  /* 0x000000010400780c */ /* 0x000fe20003f84270 */
[----:B------:R-:W-:Y:S01]  /*2a80*/  IMAD.WIDE.U32 R6, R108, R106, R8 ;  /* 0x0000006a6c067225 */ /* 0x000fe200078e0008 */
[----:B------:R-:W-:Y:S01]  /*2a90*/  BSSY B1, `(.L_x_30) ;  /* 0x0000013000017945 */ /* 0x000fe20003800000 */
[----:B------:R-:W-:Y:S02]  /*2aa0*/  SHF.L.U64.HI R113, R106, 0x3, R107 ;  /* 0x000000036a717819 */ /* 0x000fe4000001026b */
[----:B------:R-:W-:Y:S01]  /*2ab0*/  IMAD.IADD R7, R119, 0x1, R7 ;  /* 0x0000000177077824 */ /* 0x000fe200078e0207 */
[----:B------:R-:W-:Y:S01]  /*2ac0*/  P2R R117, PR, RZ, 0x10 ;  /* 0x00000010ff757803 */ /* 0x000fe20000000000 */
[----:B------:R-:W-:-:S04]  /*2ad0*/  IMAD.WIDE.U32 R110, R19, R14, R6 ;  /* 0x0000000e136e7225 */ /* 0x000fc800078e0006 */
[----:B------:R-:W-:Y:S01]  /*2ae0*/  IMAD.IADD R7, R101, 0x1, R111 ;  /* 0x0000000165077824 */ /* 0x000fe200078e026f */
[----:B------:R-:W-:-:S04]  /*2af0*/  LEA R6, P2, R110, R12, 0x1 ;  /* 0x0000000c6e067211 */ /* 0x000fc800078408ff */
[----:B------:R-:W-:Y:S01]  /*2b00*/  LEA.HI.X R7, R110, R13, R7, 0x1, P2 ;  /* 0x0000000d6e077211 */ /* 0x000fe200010f0c07 */
[----:B--2---:R-:W-:-:S05]  /*2b10*/  HADD2.F32 R104, -RZ, R5.H0_H0 ;  /* 0x20000005ff687230 */ /* 0x004fca0000004100 */
[----:B------:R-:W-:Y:S01]  /*2b20*/  FMUL R15, R104, R89 ;  /* 0x00000059680f7220 */ /* 0x000fe20000400000 */
[----:B------:R-:W-:-:S03]  /*2b30*/  LEA R104, P1, R112, UR4, 0x1 ;  /* 0x0000000470687c11 */ /* 0x000fc6000f8208ff */
[----:B------:R-:W-:Y:S01]  /*2b40*/  FFMA R15, R56, R88, R15 ;  /* 0x00000058380f7223 */ /* 0x000fe2000000000f */
[----:B------:R-:W-:Y:S01]  /*2b50*/  LEA.HI.X R105, R112, UR5, R105, 0x1, P1 ;  /* 0x0000000570697c11 */ /* 0x000fe200088f0c69 */
[----:B------:R-:W-:Y:S01]  /*2b60*/  IMAD.SHL.U32 R112, R106, 0x8, RZ ;  /* 0x000000086a707824 */ /* 0x000fe200078e00ff */
[----:B------:R-:W-:Y:S02]  /*2b70*/  ISETP.GT.AND P1, PT, R3, RZ, P4 ;  /* 0x000000ff0300720c */ /* 0x000fe40002724270 */
[----:B------:R-:W-:-:S05]  /*2b80*/  F2FP.F16.F32.PACK_AB R15, RZ, R15 ;  /* 0x0000000fff0f723e */ /* 0x000fca00000000ff */
[----:B------:R0:W-:Y:S06]  /*2b90*/  @P0 STG.E.U16 desc[UR36][R104.64], R15 ;  /* 0x0000000f68000986 */ /* 0x0001ec000c101524 */
[----:B------:R-:W-:Y:S05]  /*2ba0*/  @!P1 BRA `(.L_x_31) ;  /* 0x0000000000049947 */ /* 0x000fea0003800000 */
[----:B------:R1:W5:Y:S02]  /*2bb0*/  LDG.E.LTC128B.U16 R5, desc[UR36][R6.64+0x2] ;  /* 0x0000022406057981 */ /* 0x000364000c1e1520 */
.L_x_31:
[----:B------:R-:W-:Y:S05]  /*2bc0*/  BSYNC B1 ;  /* 0x0000000000017941 */ /* 0x000fea0003800000 */
.L_x_30:
[----:B-----5:R-:W-:Y:S01]  /*2bd0*/  HADD2.F32 R10, -RZ, R5.H0_H0 ;  /* 0x20000005ff0a7230 */ /* 0x020fe20000004100 */
[----:B------:R-:W-:Y:S01]  /*2be0*/  ISETP.GT.AND P0, PT, R3, 0x8, P6 ;  /* 0x000000080300780c */ /* 0x000fe20003704270 */
[----:B------:R-:W-:Y:S01]  /*2bf0*/  IMAD.WIDE.U32 R114, R108, R106, R112 ;  /* 0x0000006a6c727225 */ /* 0x000fe200078e0070 */
[----:B0-----:R-:W-:-:S03]  /*2c00*/  PRMT R15, R5, 0x7610, R15 ;  /* 0x00007610050f7816 */ /* 0x001fc6000000000f */
[----:B------:R-:W-:Y:S01]  /*2c10*/  FMUL R10, R10, R89 ;  /* 0x000000590a0a7220 */ /* 0x000fe20000400000 */
[----:B------:R-:W-:Y:S01]  /*2c20*/  IMAD.IADD R119, R119, 0x1, R115 ;  /* 0x0000000177777824 */ /* 0x000fe200078e0273 */
[----:B------:R-:W-:Y:S02]  /*2c30*/  IADD3 R11, P2, R20, R114, RZ ;  /* 0x00000072140b7210 */ /* 0x000fe40007f5e0ff */
[----:B------:R-:W-:-:S03]  /*2c40*/  FFMA R57, R57, R88, R10 ;  /* 0x0000005839397223 */ /* 0x000fc6000000000a */
[----:B------:R-:W-:Y:S01]  /*2c50*/  IMAD.X R56, R119, 0x1, R103, P2 ;  /* 0x0000000177387824 */ /* 0x000fe200010e0667 */
[C---:B------:R-:W-:Y:S02]  /*2c60*/  LEA R10, P2, R11.reuse, R12, 0x1 ;  /* 0x0000000c0b0a7211 */ /* 0x040fe400078408ff */
[----:B------:R-:W-:Y:S02]  /*2c70*/  F2FP.F16.F32.PACK_AB R57, RZ, R57 ;  /* 0x00000039ff39723e */ /* 0x000fe400000000ff */
[----:B------:R-:W-:Y:S01]  /*2c80*/  LEA.HI.X R11, R11, R13, R56, 0x1, P2 ;  /* 0x0000000d0b0b7211 */ /* 0x000fe200010f0c38 */
[----:B------:R-:W-:Y:S01]  /*2c90*/  @P1 IMAD.MOV.U32 R56, RZ, RZ, R104 ;  /* 0x000000ffff381224 */ /* 0x000fe200078e0068 */
[----:B------:R-:W-:Y:S01]  /*2ca0*/  PRMT R111, R57, 0x7610, R111 ;  /* 0x00007610396f7816 */ /* 0x000fe2000000006f */
[----:B------:R-:W-:-:S05]  /*2cb0*/  @P1 IMAD.MOV.U32 R57, RZ, RZ, R105 ;  /* 0x000000ffff391224 */ /* 0x000fca00078e0069 */
[----:B------:R0:W-:Y:S04]  /*2cc0*/  @P1 STG.E.U16 desc[UR36][R56.64+0x2], R111 ;  /* 0x0000026f38001986 */ /* 0x0001e8000c101524 */
[----:B------:R-:W2:Y:S01]  /*2cd0*/  @P0 LDG.E.LTC128B.U16 R15, desc[UR36][R10.64] ;  /* 0x000000240a0f0981 */ /* 0x000ea2000c1e1520 */
[----:B------:R-:W-:Y:S01]  /*2ce0*/  IADD3 R114, P1, R8, R114, RZ ;  /* 0x0000007208727210 */ /* 0x000fe20007f3e0ff */
[----:B------:R-:W-:Y:S01]  /*2cf0*/  BSSY B1, `(.L_x_32) ;  /* 0x0000012000017945 */ /* 0x000fe20003800000 */
[----:B------:R-:W-:-:S03]  /*2d00*/  SHF.L.U64.HI R121, R94, 0x1, R93 ;  /* 0x000000015e797819 */ /* 0x000fc6000001025d */
[----:B------:R-:W-:Y:S01]  /*2d10*/  IMAD.X R115, R9, 0x1, R119, P1 ;  /* 0x0000000109737824 */ /* 0x000fe200008e0677 */
[----:B------:R-:W-:Y:S01]  /*2d20*/  ISETP.GT.AND P1, PT, R3, 0x8, P4 ;  /* 0x000000080300780c */ /* 0x000fe20002724270 */
[----:B------:R-:W-:Y:S02]  /*2d30*/  IMAD.SHL.U32 R119, R94, 0x2, RZ ;  /* 0x000000025e777824 */ /* 0x000fe400078e00ff */
[----:B------:R-:W-:-:S04]  /*2d40*/  IMAD.WIDE.U32 R114, R19, R14, R114 ;  /* 0x0000000e13727225 */ /* 0x000fc800078e0072 */
[----:B0-----:R-:W-:Y:S01]  /*2d50*/  IMAD.IADD R57, R101, 0x1, R115 ;  /* 0x0000000165397824 */ /* 0x001fe200078e0273 */
[----:B------:R-:W-:-:S04]  /*2d60*/  LEA R56, P3, R114, R12, 0x1 ;  /* 0x0000000c72387211 */ /* 0x000fc800078608ff */
[----:B------:R-:W-:Y:S01]  /*2d70*/  LEA.HI.X R57, R114, R13, R57, 0x1, P3 ;  /* 0x0000000d72397211 */ /* 0x000fe200018f0c39 */
[----:B--2---:R-:W-:-:S05]  /*2d80*/  HADD2.F32 R110, -RZ, R15.H0_H0 ;  /* 0x2000000fff6e7230 */ /* 0x004fca0000004100 */
[----:B------:R-:W-:Y:S01]  /*2d90*/  FMUL R5, R110, R89 ;  /* 0x000000596e057220 */ /* 0x000fe20000400000 */
[----:B------:R-:W-:-:S03]  /*2da0*/  IADD3 R110, P2, R119, R104, RZ ;  /* 0x00000068776e7210 */ /* 0x000fc60007f5e0ff */
[----:B------:R-:W-:Y:S02]  /*2db0*/  FFMA R5, R58, R88, R5 ;  /* 0x000000583a057223 */ /* 0x000fe40000000005 */
[----:B------:R-:W-:-:S03]  /*2dc0*/  IMAD.X R111, R121, 0x1, R105, P2 ;  /* 0x00000001796f7824 */ /* 0x000fc600010e0669 */
[----:B------:R-:W-:-:S05]  /*2dd0*/  F2FP.F16.F32.PACK_AB R5, RZ, R5 ;  /* 0x00000005ff05723e */ /* 0x000fca00000000ff */
[----:B------:R0:W-:Y:S01]  /*2de0*/  @P0 STG.E.U16 desc[UR36][R110.64], R5 ;  /* 0x000000056e000986 */ /* 0x0001e2000c101524 */
[----:B------:R-:W-:Y:S05]  /*2df0*/  @!P1 BRA `(.L_x_33) ;  /* 0x0000000000049947 */ /* 0x000fea0003800000 */
[----:B------:R2:W5:Y:S02]  /*2e00*/  LDG.E.LTC128B.U16 R15, desc[UR36][R56.64+0x2] ;  /* 0x00000224380f7981 */ /* 0x000564000c1e1520 */
.L_x_33:
[----:B------:R-:W-:Y:S05]  /*2e10*/  BSYNC B1 ;  /* 0x0000000000017941 */ /* 0x000fea0003800000 */
.L_x_32:
[----:B-----5:R-:W-:Y:S01]  /*2e20*/  HADD2.F32 R10, -RZ, R15.H0_H0 ;  /* 0x2000000fff0a7230 */ /* 0x020fe20000004100 */
[----:B------:R-:W-:Y:S01]  /*2e30*/  ISETP.GT.AND P4, PT, R4, 0x8, PT ;  /* 0x000000080400780c */ /* 0x000fe20003f84270 */
[----:B------:R-:W-:Y:S01]  /*2e40*/  IMAD.MOV.U32 R58, RZ, RZ, R110 ;  /* 0x000000ffff3a7224 */ /* 0x000fe200078e006e */
[----:B------:R-:W-:Y:S01]  /*2e50*/  BSSY B1, `(.L_x_34) ;  /* 0x000000b000017945 */ /* 0x000fe20003800000 */
[----:B------:R-:W-:Y:S01]  /*2e60*/  PRMT R114, R15, 0x7610, R114 ;  /* 0x000076100f727816 */ /* 0x000fe20000000072 */
[----:B------:R-:W-:Y:S01]  /*2e70*/  FMUL R10, R10, R89 ;  /* 0x000000590a0a7220 */ /* 0x000fe20000400000 */
[----:B------:R-:W-:Y:S02]  /*2e80*/  ISETP.GT.AND P0, PT, R3, RZ, P4 ;  /* 0x000000ff0300720c */ /* 0x000fe40002704270 */
[----:B------:R-:W-:Y:S01]  /*2e90*/  P2R R115, PR, RZ, 0x10 ;  /* 0x00000010ff737803 */ /* 0x000fe20000000000 */
[----:B------:R-:W-:Y:S01]  /*2ea0*/  FFMA R10, R59, R88, R10 ;  /* 0x000000583b0a7223 */ /* 0x000fe2000000000a */
[----:B------:R-:W-:-:S04]  /*2eb0*/  IMAD.MOV.U32 R59, RZ, RZ, R111 ;  /* 0x000000ffff3b7224 */ /* 0x000fc800078e006f */
[----:B------:R-:W-:-:S05]  /*2ec0*/  F2FP.F16.F32.PACK_AB R10, RZ, R10 ;  /* 0x0000000aff0a723e */ /* 0x000fca00000000ff */
[----:B------:R3:W-:Y:S01]  /*2ed0*/  @P1 STG.E.U16 desc[UR36][R58.64+0x2], R10 ;  /* 0x0000020a3a001986 */ /* 0x0007e2000c101524 */
[----:B------:R-:W-:Y:S05]  /*2ee0*/  @!P0 BRA `(.L_x_35) ;  /* 0x0000000000048947 */ /* 0x000fea0003800000 */
[----:B------:R4:W5:Y:S02]  /*2ef0*/  LDG.E.LTC128B.U16 R114, desc[UR36][R6.64+0x10] ;  /* 0x0000102406727981 */ /* 0x000964000c1e1520 */
.L_x_35:
[----:B------:R-:W-:Y:S05]  /*2f00*/  BSYNC B1 ;  /* 0x0000000000017941 */ /* 0x000fea0003800000 */
.L_x_34:
[----:B---3-5:R-:W-:Y:S01]  /*2f10*/  HADD2.F32 R10, -RZ, R114.H0_H0 ;  /* 0x20000072ff0a7230 */ /* 0x028fe20000004100 */
[C---:B0-----:R-:W-:Y:S01]  /*2f20*/  SHF.L.U64.HI R5, R95.reuse, 0x1, R92 ;  /* 0x000000015f057819 */ /* 0x041fe2000001025c */
[----:B------:R-:W-:Y:S01]  /*2f30*/  IMAD.SHL.U32 R15, R95, 0x2, RZ ;  /* 0x000000025f0f7824 */ /* 0x000fe200078e00ff */
[----:B------:R-:W-:Y:S01]  /*2f40*/  ISETP.GT.AND P3, PT, R4, 0x9, PT ;  /* 0x000000090400780c */ /* 0x000fe20003f64270 */
[----:B------:R-:W-:Y:S01]  /*2f50*/  BSSY B1, `(.L_x_36) ;  /* 0x000000b000017945 */ /* 0x000fe20003800000 */
[----:B------:R-:W-:Y:S02]  /*2f60*/  FMUL R11, R10, R89 ;  /* 0x000000590a0b7220 */ /* 0x000fe40000400000 */
[----:B------:R-:W-:Y:S02]  /*2f70*/  IADD3 R10, P1, P2, R15, R104, R119 ;  /* 0x000000680f0a7210 */ /* 0x000fe40007a3e077 */
[----:B------:R-:W-:Y:S01]  /*2f80*/  FFMA R60, R60, R88, R11 ;  /* 0x000000583c3c7223 */ /* 0x000fe2000000000b */
[----:B------:R-:W-:-:S02]  /*2f90*/  P2R R118, PR, RZ, 0x8 ;  /* 0x00000008ff767803 */ /* 0x000fc40000000000 */
[----:B------:R-:W-:Y:S02]  /*2fa0*/  IADD3.X R11, R5, R105, R121, P1, P2 ;  /* 0x00000069050b7210 */ /* 0x000fe40000fe4479 */
[----:B------:R-:W-:Y:S02]  /*2fb0*/  F2FP.F16.F32.PACK_AB R60, RZ, R60 ;  /* 0x0000003cff3c723e */ /* 0x000fe400000000ff */
[----:B------:R-:W-:-:S03]  /*2fc0*/  ISETP.GT.AND P1, PT, R3, RZ, P3 ;  /* 0x000000ff0300720c */ /* 0x000fc60001f24270 */
[----:B------:R0:W-:Y:S10]  /*2fd0*/  @P0 STG.E.U16 desc[UR36][R104.64+0x10], R60 ;  /* 0x0000103c68000986 */ /* 0x0001f4000c101524 */
[----:B------:R-:W-:Y:S05]  /*2fe0*/  @!P1 BRA `(.L_x_37) ;  /* 0x0000000000049947 */ /* 0x000fea0003800000 */
[----:B------:R3:W5:Y:S02]  /*2ff0*/  LDG.E.LTC128B.U16 R114, desc[UR36][R6.64+0x12] ;  /* 0x0000122406727981 */ /* 0x000764000c1e1520 */
.L_x_37:
[----:B------:R-:W-:Y:S05]  /*3000*/  BSYNC B1 ;  /* 0x0000000000017941 */ /* 0x000fea0003800000 */
.L_x_36:
[----:B0----5:R-:W-:Y:S01]  /*3010*/  HADD2.F32 R60, -RZ, R114.H0_H0 ;  /* 0x20000072ff3c7230 */ /* 0x021fe20000004100 */
[----:B------:R-:W-:Y:S01]  /*3020*/  ISETP.GT.AND P0, PT, R3, 0x8, P4 ;  /* 0x000000080300780c */ /* 0x000fe20002704270 */
[----:B------:R-:W-:Y:S03]  /*3030*/  BSSY B1, `(.L_x_38) ;  /* 0x000000a000017945 */ /* 0x000fe60003800000 */
[----:B------:R-:W-:-:S04]  /*3040*/  FMUL R60, R60, R89 ;  /* 0x000000593c3c7220 */ /* 0x000fc80000400000 */
[----:B------:R-:W-:Y:S01]  /*3050*/  FFMA R60, R61, R88, R60 ;  /* 0x000000583d3c7223 */ /* 0x000fe2000000003c */
[----:B------:R-:W-:-:S04]  /*3060*/  @P1 IMAD.MOV.U32 R61, RZ, RZ, R105 ;  /* 0x000000ffff3d1224 */ /* 0x000fc800078e0069 */
[----:B------:R-:W-:-:S04]  /*3070*/  F2FP.F16.F32.PACK_AB R60, RZ, R60 ;  /* 0x0000003cff3c723e */ /* 0x000fc800000000ff */
[----:B------:R-:W-:Y:S01]  /*3080*/  PRMT R119, R60, 0x7610, R119 ;  /* 0x000076103c777816 */ /* 0x000fe20000000077 */
[----:B------:R-:W-:-:S05]  /*3090*/  @P1 IMAD.MOV.U32 R60, RZ, RZ, R104 ;  /* 0x000000ffff3c1224 */ /* 0x000fca00078e0068 */
[----:B------:R0:W-:Y:S01]  /*30a0*/  @P1 STG.E.U16 desc[UR36][R60.64+0x12], R119 ;  /* 0x000012773c001986 */ /* 0x0001e2000c101524 */
[----:B------:R-:W-:Y:S05]  /*30b0*/  @!P0 BRA `(.L_x_39) ;  /* 0x0000000000048947 */ /* 0x000fea0003800000 */
[----:B------:R0:W5:Y:S02]  /*30c0*/  LDG.E.LTC128B.U16 R114, desc[UR36][R56.64+0x10] ;  /* 0x0000102438727981 */ /* 0x000164000c1e1520 */
.L_x_39:
[----:B------:R-:W-:Y:S05]  /*30d0*/  BSYNC B1 ;  /* 0x0000000000017941 */ /* 0x000fea0003800000 */
.L_x_38:
[----:B0----5:R-:W-:Y:S01]  /*30e0*/  HADD2.F32 R60, -RZ, R114.H0_H0 ;  /* 0x20000072ff3c7230 */ /* 0x021fe20000004100 */
[----:B------:R-:W-:Y:S01]  /*30f0*/  ISETP.GT.AND P1, PT, R3, 0x8, P3 ;  /* 0x000000080300780c */ /* 0x000fe20001f24270 */
[----:B------:R-:W-:Y:S03]  /*3100*/  BSSY B1, `(.L_x_40) ;  /* 0x0000007000017945 */ /* 0x000fe60003800000 */
[----:B------:R-:W-:-:S04]  /*3110*/  FMUL R61, R60, R89 ;  /* 0x000000593c3d7220 */ /* 0x000fc80000400000 */
[----:B------:R-:W-:-:S05]  /*3120*/  FFMA R61, R62, R88, R61 ;  /* 0x000000583e3d7223 */ /* 0x000fca000000003d */
[----:B------:R-:W-:-:S05]  /*3130*/  F2FP.F16.F32.PACK_AB R61, RZ, R61 ;  /* 0x0000003dff3d723e */ /* 0x000fca00000000ff */
[----:B------:R0:W-:Y:S01]  /*3140*/  @P0 STG.E.U16 desc[UR36][R58.64+0x10], R61 ;  /* 0x0000103d3a000986 */ /* 0x0001e2000c101524 */
[----:B------:R-:W-:Y:S05]  /*3150*/  @!P1 BRA `(.L_x_41) ;  /* 0x0000000000049947 */ /* 0x000fea0003800000 */
[----:B------:R0:W5:Y:S02]  /*3160*/  LDG.E.LTC128B.U16 R114, desc[UR36][R56.64+0x12] ;  /* 0x0000122438727981 */ /* 0x000164000c1e1520 */
.L_x_41:
[----:B------:R-:W-:Y:S05]  /*3170*/  BSYNC B1 ;  /* 0x0000000000017941 */ /* 0x000fea0003800000 */
.L_x_40:
[----:B-----5:R-:W-:Y:S01]  /*3180*/  HADD2.F32 R60, -RZ, R114.H0_H0 ;  /* 0x20000072ff3c7230 */ /* 0x020fe20000004100 */
[----:B------:R-:W-:Y:S01]  /*3190*/  IADD3 R123, P0, R108, 0x80, RZ ;  /* 0x000000806c7b7810 */ /* 0x000fe20007f1e0ff */
[----:B------:R-:W-:Y:S01]  /*31a0*/  BSSY B1, `(.L_x_42) ;  /* 0x000000b000017945 */ /* 0x000fe20003800000 */
[----:B------:R-:W-:Y:S02]  /*31b0*/  ISETP.GT.AND P2, PT, R4, 0x10, PT ;  /* 0x000000100400780c */ /* 0x000fe40003f44270 */
[----:B------:R-:W-:Y:S01]  /*31c0*/  FMUL R60, R60, R89 ;  /* 0x000000593c3c7220 */ /* 0x000fe20000400000 */
[----:B------:R-:W-:Y:S01]  /*31d0*/  IMAD.X R109, RZ, RZ, R109, P0 ;  /* 0x000000ffff6d7224 */ /* 0x000fe200000e066d */
[----:B------:R-:W-:Y:S02]  /*31e0*/  ISETP.GT.AND P0, PT, R3, RZ, P2 ;  /* 0x000000ff0300720c */ /* 0x000fe40001704270 */
[----:B------:R-:W-:Y:S01]  /*31f0*/  FFMA R60, R63, R88, R60 ;  /* 0x000000583f3c7223 */ /* 0x000fe2000000003c */
[----:B------:R-:W-:-:S04]  /*3200*/  P2R R119, PR, RZ, 0x4 ;  /* 0x00000004ff777803 */ /* 0x000fc80000000000 */
[----:B------:R-:W-:-:S05]  /*3210*/  F2FP.F16.F32.PACK_AB R60, RZ, R60 ;  /* 0x0000003cff3c723e */ /* 0x000fca00000000ff */
[----:B------:R0:W-:Y:S01]  /*3220*/  @P1 STG.E.U16 desc[UR36][R58.64+0x12], R60 ;  /* 0x0000123c3a001986 */ /* 0x0001e2000c101524 */
[----:B------:R-:W-:Y:S05]  /*3230*/  @!P0 BRA `(.L_x_43) ;  /* 0x0000000000048947 */ /* 0x000fea0003800000 */
[----:B------:R0:W5:Y:S02]  /*3240*/  LDG.E.LTC128B.U16 R114, desc[UR36][R6.64+0x20] ;  /* 0x0000202406727981 */ /* 0x000164000c1e1520 */
.L_x_43:
[----:B------:R-:W-:Y:S05]  /*3250*/  BSYNC B1 ;  /* 0x0000000000017941 */ /* 0x000fea0003800000 */
.L_x_42:
[----:B0----5:R-:W-:Y:S01]  /*3260*/  HADD2.F32 R60, -RZ, R114.H0_H0 ;  /* 0x20000072ff3c7230 */ /* 0x021fe20000004100 */
[----:B------:R-:W-:Y:S01]  /*3270*/  ISETP.GT.AND P1, PT, R4, 0x11, PT ;  /* 0x000000110400780c */ /* 0x000fe20003f24270 */
[-C--:B------:R-:W-:Y:S01]  /*3280*/  IMAD.WIDE.U32 R62, R123, R106.reuse, R8 ;  /* 0x0000006a7b3e7225 */ /* 0x080fe200078e0008 */
[----:B------:R-:W-:Y:S03]  /*3290*/  BSSY B1, `(.L_x_44) ;  /* 0x0000021000017945 */ /* 0x000fe60003800000 */
[----:B------:R-:W-:Y:S01]  /*32a0*/  FMUL R21, R60, R89 ;  /* 0x000000593c157220 */ /* 0x000fe20000400000 */
[----:B------:R-:W-:-:S03]  /*32b0*/  IMAD R60, R109, R106, RZ ;  /* 0x0000006a6d3c7224 */ /* 0x000fc600078e02ff */
[----:B------:R-:W-:Y:S01]  /*32c0*/  FFMA R21, R64, R88, R21 ;  /* 0x0000005840157223 */ /* 0x000fe20000000015 */
[C---:B------:R-:W-:Y:S02]  /*32d0*/  IMAD R121, R123.reuse, R107, R60 ;  /* 0x0000006b7b797224 */ /* 0x040fe400078e023c */
[----:B------:R-:W-:Y:S02]  /*32e0*/  IMAD.WIDE.U32 R60, R123, R106, R102 ;  /* 0x0000006a7b3c7225 */ /* 0x000fe400078e0066 */
[----:B------:R-:W-:Y:S02]  /*32f0*/  F2FP.F16.F32.PACK_AB R21, RZ, R21 ;  /* 0x00000015ff15723e */ /* 0x000fe400000000ff */
[----:B------:R-:W-:Y:S02]  /*3300*/  IMAD.IADD R63, R121, 0x1, R63 ;  /* 0x00000001793f7824 */ /* 0x000fe400078e023f */
[----:B------:R-:W-:Y:S01]  /*3310*/  PRMT R107, R21, 0x7610, R107 ;  /* 0x00007610156b7816 */ /* 0x000fe2000000006b */
[----:B------:R-:W-:-:S02]  /*3320*/  IMAD.IADD R21, R61, 0x1, R121 ;  /* 0x000000013d157824 */ /* 0x000fc400078e0279 */
[----:B------:R-:W-:Y:S02]  /*3330*/  IMAD.WIDE.U32 R108, R19, R14, R62 ;  /* 0x0000000e136c7225 */ /* 0x000fe400078e003e */
[----:B------:R0:W-:Y:S01]  /*3340*/  @P0 STG.E.U16 desc[UR36][R104.64+0x20], R107 ;  /* 0x0000206b68000986 */ /* 0x0001e2000c101524 */
[----:B------:R-:W-:-:S04]  /*3350*/  LEA R62, P0, R60, R12, 0x1 ;  /* 0x0000000c3c3e7211 */ /* 0x000fc800078008ff */
[----:B------:R-:W-:Y:S01]  /*3360*/  LEA.HI.X R63, R60, R13, R21, 0x1, P0 ;  /* 0x0000000d3c3f7211 */ /* 0x000fe200000f0c15 */
[----:B------:R-:W-:Y:S01]  /*3370*/  IMAD.IADD R21, R101, 0x1, R109 ;  /* 0x0000000165157824 */ /* 0x000fe200078e026d */
[----:B------:R-:W-:-:S04]  /*3380*/  LEA R60, P0, R108, R12, 0x1 ;  /* 0x0000000c6c3c7211 */ /* 0x000fc800078008ff */
[----:B------:R-:W-:Y:S01]  /*3390*/  LEA.HI.X R61, R108, R13, R21, 0x1, P0 ;  /* 0x0000000d6c3d7211 */ /* 0x000fe200000f0c15 */
[----:B0-----:R-:W-:-:S04]  /*33a0*/  IMAD.WIDE.U32 R106, R123, R106, R112 ;  /* 0x0000006a7b6a7225 */ /* 0x001fc800078e0070 */
[----:B------:R-:W-:Y:S01]  /*33b0*/  IMAD.IADD R121, R121, 0x1, R107 ;  /* 0x0000000179797824 */ /* 0x000fe200078e026b */
[----:B------:R-:W-:-:S05]  /*33c0*/  IADD3 R64, P0, R20, R106, RZ ;  /* 0x0000006a14407210 */ /* 0x000fca0007f1e0ff */
[----:B------:R-:W-:Y:S01]  /*33d0*/  IMAD.X R102, R121, 0x1, R103, P0 ;  /* 0x0000000179667824 */ /* 0x000fe200000e0667 */
[----:B------:R-:W-:-:S05]  /*33e0*/  IADD3 R20, P0, R8, R106, RZ ;  /* 0x0000006a08147210 */ /* 0x000fca0007f1e0ff */
[----:B------:R-:W-:Y:S01]  /*33f0*/  IMAD.X R21, R9, 0x1, R121, P0 ;  /* 0x0000000109157824 */ /* 0x000fe200000e0679 */
[----:B------:R-:W-:Y:S01]  /*3400*/  LEA R8, P0, R64, R12, 0x1 ;  /* 0x0000000c40087211 */ /* 0x000fe200078008ff */
[----:B------:R-:W-:-:S03]  /*3410*/  IMAD.WIDE.U32 R20, R19, R14, R20 ;  /* 0x0000000e13147225 */ /* 0x000fc600078e0014 */
[----:B------:R-:W-:Y:S01]  /*3420*/  LEA.HI.X R9, R64, R13, R102, 0x1, P0 ;  /* 0x0000000d40097211 */ /* 0x000fe200000f0c66 */
[----:B------:R-:W-:Y:S01]  /*3430*/  IMAD.IADD R101, R101, 0x1, R21 ;  /* 0x0000000165657824 */ /* 0x000fe200078e0215 */
[----:B------:R-:W-:-:S04]  /*3440*/  LEA R12, P0, R20, R12, 0x1 ;  /* 0x0000000c140c7211 */ /* 0x000fc800078008ff */
[----:B------:R-:W-:Y:S02]  /*3450*/  LEA.HI.X R13, R20, R13, R101, 0x1, P0 ;  /* 0x0000000d140d7211 */ /* 0x000fe400000f0c65 */
[----:B------:R-:W-:Y:S02]  /*3460*/  ISETP.GT.AND P0, PT, R3, RZ, P1 ;  /* 0x000000ff0300720c */ /* 0x000fe40000f04270 */
[----:B------:R-:W-:-:S11]  /*3470*/  P2R R101, PR, RZ, 0x2 ;  /* 0x00000002ff657803 */ /* 0x000fd60000000000 */
[----:B------:R-:W-:Y:S05]  /*3480*/  @!P0 BRA `(.L_x_45) ;  /* 0x0000000000048947 */ /* 0x000fea0003800000 */
[----:B------:R0:W5:Y:S02]  /*3490*/  LDG.E.LTC128B.U16 R114, desc[UR36][R6.64+0x22] ;  /* 0x0000222406727981 */ /* 0x000164000c1e1520 */
.L_x_45:
[----:B------:R-:W-:Y:S05]  /*34a0*/  BSYNC B1 ;  /* 0x0000000000017941 */ /* 0x000fea0003800000 */
.L_x_44:
[----:B-----5:R-:W-:Y:S01]  /*34b0*/  HADD2.F32 R14, -RZ, R114.H0_H0 ;  /* 0x20000072ff0e7230 */ /* 0x020fe20000004100 */
[----:B------:R-:W-:Y:S01]  /*34c0*/  BSSY B1, `(.L_x_46) ;  /* 0x000000a000017945 */ /* 0x000fe20003800000 */
[----:B------:R-:W-:Y:S02]  /*34d0*/  @P0 IMAD.MOV.U32 R20, RZ, RZ, R104 ;  /* 0x000000ffff140224 */ /* 0x000fe400078e0068 */
[----:B------:R-:W-:Y:S02]  /*34e0*/  @P0 IMAD.MOV.U32 R21, RZ, RZ, R105 ;  /* 0x000000ffff150224 */ /* 0x000fe400078e0069 */
[----:B------:R-:W-:-:S04]  /*34f0*/  FMUL R14, R14, R89 ;  /* 0x000000590e0e7220 */ /* 0x000fc80000400000 */
[----:B------:R-:W-:-:S05]  /*3500*/  FFMA R14, R65, R88, R14 ;  /* 0x00000058410e7223 */ /* 0x000fca000000000e */
[----:B------:R-:W-:-:S05]  /*3510*/  F2FP.F16.F32.PACK_AB R14, RZ, R14 ;  /* 0x0000000eff0e723e */ /* 0x000fca00000000ff */
[----:B------:R0:W-:Y:S01]  /*3520*/  @P0 STG.E.U16 desc[UR36][R20.64+0x22], R14 ;  /* 0x0000220e14000986 */ /* 0x0001e2000c101524 */
[----:B------:R-:W-:-:S13]  /*3530*/  ISETP.GT.AND P0, PT, R3, 0x8, P2 ;  /* 0x000000080300780c */ /* 0x000fda0001704270 */
[----:B0-----:R-:W-:Y:S05]  /*3540*/  @!P0 BRA `(.L_x_47) ;  /* 0x0000000000048947 */ /* 0x001fea0003800000 */
[----:B------:R0:W5:Y:S02]  /*3550*/  LDG.E.LTC128B.U16 R114, desc[UR36][R56.64+0x20] ;  /* 0x0000202438727981 */ /* 0x000164000c1e1520 */
.L_x_47:
[----:B------:R-:W-:Y:S05]  /*3560*/  BSYNC B1 ;  /* 0x0000000000017941 */ /* 0x000fea0003800000 */
.L_x_46:
[----:B-----5:R-:W-:Y:S01]  /*3570*/  HADD2.F32 R14, -RZ, R114.H0_H0 ;  /* 0x20000072ff0e7230 */ /* 0x020fe20000004100 */
[----:B------:R-:W-:Y:S04]  /*3580*/  BSSY B1, `(.L_x_48) ;  /* 0x0000008000017945 */ /* 0x000fe80003800000 */
[----:B------:R-:W-:-:S04]  /*3590*/  FMUL R19, R14, R89 ;  /* 0x000000590e137220 */ /* 0x000fc80000400000 */
[----:B------:R-:W-:-:S05]  /*35a0*/  FFMA R19, R66, R88, R19 ;  /* 0x0000005842137223 */ /* 0x000fca0000000013 */
[----:B------:R-:W-:-:S05]  /*35b0*/  F2FP.F16.F32.PACK_AB R19, RZ, R19 ;  /* 0x00000013ff13723e */ /* 0x000fca00000000ff */
[----:B------:R0:W-:Y:S01]  /*35c0*/  @P0 STG.E.U16 desc[UR36][R58.64+0x20], R19 ;  /* 0x000020133a000986 */ /* 0x0001e2000c101524 */
[----:B------:R-:W-:-:S13]  /*35d0*/  ISETP.GT.AND P0, PT, R3, 0x8, P1 ;  /* 0x000000080300780c */ /* 0x000fda0000f04270 */
[----:B0-----:R-:W-:Y:S05]  /*35e0*/  @!P0 BRA `(.L_x_49) ;  /* 0x0000000000048947 */ /* 0x001fea0003800000 */
[----:B------:R0:W5:Y:S02]  /*35f0*/  LDG.E.LTC128B.U16 R114, desc[UR36][R56.64+0x22] ;  /* 0x0000222438727981 */ /* 0x000164000c1e1520 */
.L_x_49:
[----:B------:R-:W-:Y:S05]  /*3600*/  BSYNC B1 ;  /* 0x0000000000017941 */ /* 0x000fea0003800000 */
.L_x_48:
[----:B-----5:R-:W-:Y:S01]  /*3610*/  HADD2.F32 R14, -RZ, R114.H0_H0 ;  /* 0x20000072ff0e7230 */ /* 0x020fe20000004100 */
[----:B------:R-:W-:Y:S01]  /*3620*/  ISETP.GT.AND P2, PT, R4, 0x18, PT ;  /* 0x000000180400780c */ /* 0x000fe20003f44270 */
[----:B------:R-:W-:Y:S03]  /*3630*/  BSSY B1, `(.L_x_50) ;  /* 0x0000009000017945 */ /* 0x000fe60003800000 */
[----:B------:R-:W-:Y:S01]  /*3640*/  FMUL R14, R14, R89 ;  /* 0x000000590e0e7220 */ /* 0x000fe20000400000 */
[----:B------:R-:W-:-:S03]  /*3650*/  P2R R102, PR, RZ, 0x4 ;  /* 0x00000004ff667803 */ /* 0x000fc60000000000 */
[----:B------:R-:W-:-:S05]  /*3660*/  FFMA R14, R67, R88, R14 ;  /* 0x00000058430e7223 */ /* 0x000fca000000000e */
[----:B------:R-:W-:-:S05]  /*3670*/  F2FP.F16.F32.PACK_AB R14, RZ, R14 ;  /* 0x0000000eff0e723e */ /* 0x000fca00000000ff */
[----:B------:R0:W-:Y:S01]  /*3680*/  @P0 STG.E.U16 desc[UR36][R58.64+0x22], R14 ;  /* 0x0000220e3a000986 */ /* 0x0001e2000c101524 */
[----:B------:R-:W-:-:S13]  /*3690*/  ISETP.GT.AND P0, PT, R3, RZ, P2 ;  /* 0x000000ff0300720c */ /* 0x000fda0001704270 */
[----:B0-----:R-:W-:Y:S05]  /*36a0*/  @!P0 BRA `(.L_x_51) ;  /* 0x0000000000048947 */ /* 0x001fea0003800000 */
[----:B------:R0:W5:Y:S02]  /*36b0*/  LDG.E.LTC128B.U16 R114, desc[UR36][R6.64+0x30] ;  /* 0x0000302406727981 */ /* 0x000164000c1e1520 */
.L_x_51:
[----:B------:R-:W-:Y:S05]  /*36c0*/  BSYNC B1 ;  /* 0x0000000000017941 */ /* 0x000fea0003800000 */
.L_x_50:
[----:B-----5:R-:W-:Y:S01]  /*36d0*/  HADD2.F32 R14, -RZ, R114.H0_H0 ;  /* 0x20000072ff0e7230 */ /* 0x020fe20000004100 */
[----:B------:R-:W-:Y:S01]  /*36e0*/  ISETP.GT.AND P1, PT, R4, 0x19, PT ;  /* 0x000000190400780c */ /* 0x000fe20003f24270 */
[----:B------:R-:W-:Y:S01]  /*36f0*/  @P0 IMAD.MOV.U32 R20, RZ, RZ, R104 ;  /* 0x000000ffff140224 */ /* 0x000fe200078e0068 */
[----:B------:R-:W-:Y:S01]  /*3700*/  BSSY B1, `(.L_x_52) ;  /* 0x000000a000017945 */ /* 0x000fe20003800000 */
[----:B------:R-:W-:Y:S02]  /*3710*/  @P0 IMAD.MOV.U32 R21, RZ, RZ, R105 ;  /* 0x000000ffff150224 */ /* 0x000fe400078e0069 */
[----:B------:R-:W-:-:S04]  /*3720*/  FMUL R19, R14, R89 ;  /* 0x000000590e137220 */ /* 0x000fc80000400000 */
[----:B------:R-:W-:Y:S01]  /*3730*/  FFMA R19, R68, R88, R19 ;  /* 0x0000005844137223 */ /* 0x000fe20000000013 */
[----:B------:R-:W-:-:S04]  /*3740*/  P2R R68, PR, RZ, 0x2 ;  /* 0x00000002ff447803 */ /* 0x000fc80000000000 */
[----:B------:R-:W-:-:S05]  /*3750*/  F2FP.F16.F32.PACK_AB R19, RZ, R19 ;  /* 0x00000013ff13723e */ /* 0x000fca00000000ff */
[----:B------:R0:W-:Y:S01]  /*3760*/  @P0 STG.E.U16 desc[UR36][R20.64+0x30], R19 ;  /* 0x0000301314000986 */ /* 0x0001e2000c101524 */
[----:B------:R-:W-:-:S13]  /*3770*/  ISETP.GT.AND P0, PT, R3, RZ, P1 ;  /* 0x000000ff0300720c */ /* 0x000fda0000f04270 */
[----:B0-----:R-:W-:Y:S05]  /*3780*/  @!P0 BRA `(.L_x_53) ;  /* 0x0000000000048947 */ /* 0x001fea0003800000 */
[----:B------:R0:W5:Y:S02]  /*3790*/  LDG.E.LTC128B.U16 R114, desc[UR36][R6.64+0x32] ;  /* 0x0000322406727981 */ /* 0x000164000c1e1520 */
.L_x_53:
[----:B------:R-:W-:Y:S05]  /*37a0*/  BSYNC B1 ;  /* 0x0000000000017941 */ /* 0x000fea0003800000 */
.L_x_52:
        /* <DEDUP_REMOVED lines=11> */
.L_x_55:
[----:B------:R-:W-:Y:S05]  /*3860*/  BSYNC B1 ;  /* 0x0000000000017941 */ /* 0x000fea0003800000 */
.L_x_54:
        /* <DEDUP_REMOVED lines=9> */
.L_x_57:
[----:B------:R-:W-:Y:S05]  /*3900*/  BSYNC B1 ;  /* 0x0000000000017941 */ /* 0x000fea0003800000 */
.L_x_56:
        /* <DEDUP_REMOVED lines=11> */
.L_x_59:
[----:B------:R-:W-:Y:S05]  /*39c0*/  BSYNC B1 ;  /* 0x0000000000017941 */ /* 0x000fea0003800000 */
.L_x_58:
[----:B-----5:R-:W-:Y:S01]  /*39d0*/  HADD2.F32 R14, -RZ, R114.H0_H0 ;  /* 0x20000072ff0e7230 */ /* 0x020fe20000004100 */
[----:B------:R-:W-:Y:S01]  /*39e0*/  ISETP.GT.AND P1, PT, R4, 0x21, PT ;  /* 0x000000210400780c */ /* 0x000fe20003f24270 */
[----:B------:R-:W-:Y:S01]  /*39f0*/  @P0 IMAD.MOV.U32 R20, RZ, RZ, R104 ;  /* 0x000000ffff140224 */ /* 0x000fe200078e0068 */
[----:B------:R-:W-:Y:S01]  /*3a00*/  BSSY B1, `(.L_x_60) ;  /* 0x000000a000017945 */ /* 0x000fe20003800000 */
[----:B------:R-:W-:Y:S02]  /*3a10*/  @P0 IMAD.MOV.U32 R21, RZ, RZ, R105 ;  /* 0x000000ffff150224 */ /* 0x000fe400078e0069 */
        /* <DEDUP_REMOVED lines=8> */
.L_x_61:
[----:B------:R-:W-:Y:S05]  /*3aa0*/  BSYNC B1 ;  /* 0x0000000000017941 */ /* 0x000fea0003800000 */
.L_x_60:
        /* <DEDUP_REMOVED lines=11> */
.L_x_63:
[----:B------:R-:W-:Y:S05]  /*3b60*/  BSYNC B1 ;  /* 0x0000000000017941 */ /* 0x000fea0003800000 */
.L_x_62:
        /* <DEDUP_REMOVED lines=9> */
.L_x_65:
[----:B------:R-:W-:Y:S05]  /*3c00*/  BSYNC B1 ;  /* 0x0000000000017941 */ /* 0x000fea0003800000 */
.L_x_64:
        /* <DEDUP_REMOVED lines=11> */
.L_x_67:
[----:B------:R-:W-:Y:S05]  /*3cc0*/  BSYNC B1 ;  /* 0x0000000000017941 */ /* 0x000fea0003800000 */
.L_x_66:
        /* <DEDUP_REMOVED lines=13> */
.L_x_69:
[----:B------:R-:W-:Y:S05]  /*3da0*/  BSYNC B1 ;  /* 0x0000000000017941 */ /* 0x000fea0003800000 */
.L_x_68:
        /* <DEDUP_REMOVED lines=11> */
.L_x_71:
[----:B------:R-:W-:Y:S05]  /*3e60*/  BSYNC B1 ;  /* 0x0000000000017941 */ /* 0x000fea0003800000 */
.L_x_70:
        /* <DEDUP_REMOVED lines=9> */
.L_x_73:
[----:B------:R-:W-:Y:S05]  /*3f00*/  BSYNC B1 ;  /* 0x0000000000017941 */ /* 0x000fea0003800000 */
.L_x_72:
[----:B-----5:R-:W-:Y:S01]  /*3f10*/  HADD2.F32 R14, -RZ, R114.H0_H0 ;  /* 0x20000072ff0e7230 */ /* 0x020fe20000004100 */
[----:B------:R-:W-:Y:S01]  /*3f20*/  ISETP.GT.AND P3, PT, R4, 0x30, PT ;  /* 0x000000300400780c */ /* 0x000fe20003f64270 */
[----:B------:R-:W-:Y:S03]  /*3f30*/  BSSY B1, `(.L_x_74) ;  /* 0x0000008000017945 */ /* 0x000fe60003800000 */
[----:B------:R-:W-:-:S04]  /*3f40*/  FMUL R14, R14, R89 ;  /* 0x000000590e0e7220 */ /* 0x000fc80000400000 */
[----:B------:R-:W-:-:S05]  /*3f50*/  FFMA R14, R79, R88, R14 ;  /* 0x000000584f0e7223 */ /* 0x000fca000000000e */
[----:B------:R-:W-:-:S05]  /*3f60*/  F2FP.F16.F32.PACK_AB R14, RZ, R14 ;  /* 0x0000000eff0e723e */ /* 0x000fca00000000ff */
[----:B------:R0:W-:Y:S01]  /*3f70*/  @P0 STG.E.U16 desc[UR36][R58.64+0x52], R14 ;  /* 0x0000520e3a000986 */ /* 0x0001e2000c101524 */
[----:B------:R-:W-:-:S13]  /*3f80*/  ISETP.GT.AND P0, PT, R3, RZ, P3 ;  /* 0x000000ff0300720c */ /* 0x000fda0001f04270 */
[----:B0-----:R-:W-:Y:S05]  /*3f90*/  @!P0 BRA `(.L_x_75) ;  /* 0x0000000000048947 */ /* 0x001fea0003800000 */
[----:B------:R0:W5:Y:S02]  /*3fa0*/  LDG.E.LTC128B.U16 R114, desc[UR36][R6.64+0x60] ;  /* 0x0000602406727981 */ /* 0x000164000c1e1520 */
.L_x_75:
[----:B------:R-:W-:Y:S05]  /*3fb0*/  BSYNC B1 ;  /* 0x0000000000017941 */ /* 0x000fea0003800000 */
.L_x_74:
[----:B-----5:R-:W-:Y:S01]  /*3fc0*/  HADD2.F32 R14, -RZ, R114.H0_H0 ;  /* 0x20000072ff0e7230 */ /* 0x020fe20000004100 */
[----:B------:R-:W-:Y:S01]  /*3fd0*/  ISETP.GT.AND P2, PT, R4, 0x31, PT ;  /* 0x000000310400780c */ /* 0x000fe20003f44270 */
[----:B------:R-:W-:Y:S01]  /*3fe0*/  @P0 IMAD.MOV.U32 R20, RZ, RZ, R104 ;  /* 0x000000ffff140224 */ /* 0x000fe200078e0068 */
[----:B------:R-:W-:Y:S01]  /*3ff0*/  BSSY B1, `(.L_x_76) ;  /* 0x0000009000017945 */ /* 0x000fe20003800000 */
[----:B------:R-:W-:Y:S02]  /*4000*/  @P0 IMAD.MOV.U32 R21, RZ, RZ, R105 ;  /* 0x000000ffff150224 */ /* 0x000fe400078e0069 */
[----:B------:R-:W-:-:S04]  /*4010*/  FMUL R19, R14, R89 ;  /* 0x000000590e137220 */ /* 0x000fc80000400000 */
[----:B------:R-:W-:-:S05]  /*4020*/  FFMA R19, R80, R88, R19 ;  /* 0x0000005850137223 */ /* 0x000fca0000000013 */
[----:B------:R-:W-:-:S05]  /*4030*/  F2FP.F16.F32.PACK_AB R19, RZ, R19 ;  /* 0x00000013ff13723e */ /* 0x000fca00000000ff */
[----:B------:R0:W-:Y:S01]  /*4040*/  @P0 STG.E.U16 desc[UR36][R20.64+0x60], R19 ;  /* 0x0000601314000986 */ /* 0x0001e2000c101524 */
[----:B------:R-:W-:-:S13]  /*4050*/  ISETP.GT.AND P0, PT, R3, RZ, P2 ;  /* 0x000000ff0300720c */ /* 0x000fda0001704270 */
[----:B0-----:R-:W-:Y:S05]  /*4060*/  @!P0 BRA `(.L_x_77) ;  /* 0x0000000000048947 */ /* 0x001fea0003800000 */
[----:B------:R0:W5:Y:S02]  /*4070*/  LDG.E.LTC128B.U16 R114, desc[UR36][R6.64+0x62] ;  /* 0x0000622406727981 */ /* 0x000164000c1e1520 */
.L_x_77:
[----:B------:R-:W-:Y:S05]  /*4080*/  BSYNC B1 ;  /* 0x0000000000017941 */ /* 0x000fea0003800000 */
.L_x_76:
        /* <DEDUP_REMOVED lines=11> */
.L_x_79:
[----:B------:R-:W-:Y:S05]  /*4140*/  BSYNC B1 ;  /* 0x0000000000017941 */ /* 0x000fea0003800000 */
.L_x_78:
        /* <DEDUP_REMOVED lines=9> */
.L_x_81:
[----:B------:R-:W-:Y:S05]  /*41e0*/  BSYNC B1 ;  /* 0x0000000000017941 */ /* 0x000fea0003800000 */
.L_x_80:
        /* <DEDUP_REMOVED lines=10> */
.L_x_83:
[----:B------:R-:W-:Y:S05]  /*4290*/  BSYNC B1 ;  /* 0x0000000000017941 */ /* 0x000fea0003800000 */
.L_x_82:
        /* <DEDUP_REMOVED lines=8> */
[----:B------:R-:W-:-:S05]  /*4320*/  IADD3 R20, P0, R15, R110, RZ ;  /* 0x0000006e0f147210 */ /* 0x000fca0007f1e0ff */
[----:B------:R-:W-:Y:S01]  /*4330*/  IMAD.X R21, R5, 0x1, R111, P0 ;  /* 0x0000000105157824 */ /* 0x000fe200000e066f */
[----:B------:R-:W-:-:S05]  /*4340*/  IADD3 R64, P0, R15, R110, RZ ;  /* 0x0000006e0f407210 */ /* 0x000fca0007f1e0ff */
[----:B------:R-:W-:Y:S01]  /*4350*/  IMAD.X R65, R5, 0x1, R111, P0 ;  /* 0x0000000105417824 */ /* 0x000fe200000e066f */
[----:B------:R-:W-:-:S05]  /*4360*/  IADD3 R14, P0, R15, R104, RZ ;  /* 0x000000680f0e7210 */ /* 0x000fca0007f1e0ff */
[----:B------:R-:W-:Y:S01]  /*4370*/  IMAD.X R15, R5, 0x1, R105, P0 ;  /* 0x00000001050f7824 */ /* 0x000fe200000e0669 */
[----:B------:R-:W-:-:S04]  /*4380*/  ISETP.GT.AND P0, PT, R4, 0x39, PT ;  /* 0x000000390400780c */ /* 0x000fc80003f04270 */
[----:B------:R-:W-:-:S13]  /*4390*/  ISETP.GT.AND P4, PT, R3, RZ, P0 ;  /* 0x000000ff0300720c */ /* 0x000fda0000784270 */
[----:B0-----:R-:W-:Y:S05]  /*43a0*/  @!P4 BRA `(.L_x_85) ;  /* 0x000000000004c947 */ /* 0x001fea0003800000 */
[----:B------:R0:W5:Y:S02]  /*43b0*/  LDG.E.LTC128B.U16 R114, desc[UR36][R6.64+0x72] ;  /* 0x0000722406727981 */ /* 0x000164000c1e1520 */
.L_x_85:
[----:B------:R-:W-:Y:S05]  /*43c0*/  BSYNC B1 ;  /* 0x0000000000017941 */ /* 0x000fea0003800000 */
.L_x_84:
        /* <DEDUP_REMOVED lines=9> */
.L_x_87:
[----:B------:R-:W-:Y:S05]  /*4460*/  BSYNC B1 ;  /* 0x0000000000017941 */ /* 0x000fea0003800000 */
.L_x_86:
        /* <DEDUP_REMOVED lines=9> */
.L_x_89:
[----:B------:R-:W-:Y:S05]  /*4500*/  BSYNC B1 ;  /* 0x0000000000017941 */ /* 0x000fea0003800000 */
.L_x_88:
[----:B-----5:R-:W-:-:S05]  /*4510*/  HADD2.F32 R4, -RZ, R114.H0_H0 ;  /* 0x20000072ff047230 */ /* 0x020fca0000004100 */
[----:B------:R-:W-:-:S04]  /*4520*/  FMUL R4, R4, R89 ;  /* 0x0000005904047220 */ /* 0x000fc80000400000 */
[----:B------:R-:W-:-:S05]  /*4530*/  FFMA R4, R87, R88, R4 ;  /* 0x0000005857047223 */ /* 0x000fca0000000004 */
[----:B------:R-:W-:-:S04]  /*4540*/  F2FP.F16.F32.PACK_AB R4, RZ, R4 ;  /* 0x00000004ff04723e */ /* 0x000fc800000000ff */
[----:B-1-34-:R-:W-:-:S05]  /*4550*/  PRMT R6, R4, 0x7610, R6 ;  /* 0x0000761004067816 */ /* 0x01afca0000000006 */
[----:B------:R1:W-:Y:S01]  /*4560*/  @P4 STG.E.U16 desc[UR36][R58.64+0x72], R6 ;  /* 0x000072063a004986 */ /* 0x0003e2000c101524 */
[----:B------:R-:W-:-:S13]  /*4570*/  ISETP.GT.AND P4, PT, R3, 0x80, P6 ;  /* 0x000000800300780c */ /* 0x000fda0003784270 */
[----:B------:R-:W3:Y:S01]  /*4580*/  @P4 LDG.E.LTC128B.U16 R114, desc[UR36][R62.64] ;  /* 0x000000243e724981 */ /* 0x000ee2000c1e1520 */
[----:B------:R-:W-:Y:S01]  /*4590*/  BSSY B1, `(.L_x_90) ;  /* 0x000000a000017945 */ /* 0x000fe20003800000 */
[----:B---3--:R-:W-:-:S05]  /*45a0*/  HADD2.F32 R4, -RZ, R114.H0_H0 ;  /* 0x20000072ff047230 */ /* 0x008fca0000004100 */
[----:B------:R-:W-:-:S04]  /*45b0*/  FMUL R5, R4, R89 ;  /* 0x0000005904057220 */ /* 0x000fc80000400000 */
[----:B------:R-:W-:-:S05]  /*45c0*/  FFMA R5, R24, R88, R5 ;  /* 0x0000005818057223 */ /* 0x000fca0000000005 */
[----:B------:R-:W-:-:S05]  /*45d0*/  F2FP.F16.F32.PACK_AB R5, RZ, R5 ;  /* 0x00000005ff05723e */ /* 0x000fca00000000ff */
[----:B------:R1:W-:Y:S01]  /*45e0*/  @P4 STG.E.U16 desc[UR36][R14.64], R5 ;  /* 0x000000050e004986 */ /* 0x0003e2000c101524 */
[----:B------:R-:W-:-:S04]  /*45f0*/  ISETP.NE.AND P4, PT, R117, RZ, PT ;  /* 0x000000ff7500720c */ /* 0x000fc80003f85270 */
[----:B------:R-:W-:-:S13]  /*4600*/  ISETP.GT.AND P4, PT, R3, 0x80, P4 ;  /* 0x000000800300780c */ /* 0x000fda0002784270 */
[----:B-1----:R-:W-:Y:S05]  /*4610*/  @!P4 BRA `(.L_x_91) ;  /* 0x000000000004c947 */ /* 0x002fea0003800000 */
[----:B------:R1:W5:Y:S02]  /*4620*/  LDG.E.LTC128B.U16 R114, desc[UR36][R60.64+0x2] ;  /* 0x000002243c727981 */ /* 0x000364000c1e1520 */
.L_x_91:
[----:B------:R-:W-:Y:S05]  /*4630*/  BSYNC B1 ;  /* 0x0000000000017941 */ /* 0x000fea0003800000 */
.L_x_90:
[----:B-----5:R-:W-:Y:S01]  /*4640*/  HADD2.F32 R4, -RZ, R114.H0_H0 ;  /* 0x20000072ff047230 */ /* 0x020fe20000004100 */
[----:B------:R-:W-:Y:S01]  /*4650*/  ISETP.GT.AND P6, PT, R3, 0x88, P6 ;  /* 0x000000880300780c */ /* 0x000fe200037c4270 */
[----:B------:R-:W-:Y:S01]  /*4660*/  @P4 IMAD.MOV.U32 R5, RZ, RZ, R15 ;  /* 0x000000ffff054224 */ /* 0x000fe200078e000f */
[----:B------:R-:W-:Y:S02]  /*4670*/  BSSY B1, `(.L_x_92) ;  /* 0x0000009000017945 */ /* 0x000fe40003800000 */
[----:B------:R-:W-:-:S04]  /*4680*/  FMUL R4, R4, R89 ;  /* 0x0000005904047220 */ /* 0x000fc80000400000 */
[----:B------:R-:W-:-:S05]  /*4690*/  FFMA R4, R25, R88, R4 ;  /* 0x0000005819047223 */ /* 0x000fca0000000004 */
[----:B------:R-:W-:-:S04]  /*46a0*/  F2FP.F16.F32.PACK_AB R4, RZ, R4 ;  /* 0x00000004ff04723e */ /* 0x000fc800000000ff */
[----:B------:R-:W-:Y:S01]  /*46b0*/  PRMT R6, R4, 0x7610, R6 ;  /* 0x0000761004067816 */ /* 0x000fe20000000006 */
[----:B------:R-:W-:-:S05]  /*46c0*/  @P4 IMAD.MOV.U32 R4, RZ, RZ, R14 ;  /* 0x000000ffff044224 */ /* 0x000fca00078e000e */
[----:B------:R3:W-:Y:S01]  /*46d0*/  @P4 STG.E.U16 desc[UR36][R4.64+0x2], R6 ;  /* 0x0000020604004986 */ /* 0x0007e2000c101524 */
[----:B------:R-:W-:Y:S05]  /*46e0*/  @!P6 BRA `(.L_x_93) ;  /* 0x000000000004e947 */ /* 0x000fea0003800000 */
[----:B------:R4:W5:Y:S02]  /*46f0*/  LDG.E.LTC128B.U16 R114, desc[UR36][R8.64] ;  /* 0x0000002408727981 */ /* 0x000964000c1e1520 */
.L_x_93:
[----:B------:R-:W-:Y:S05]  /*4700*/  BSYNC B1 ;  /* 0x0000000000017941 */ /* 0x000fea0003800000 */
.L_x_92:
[----:B---3-5:R-:W-:Y:S01]  /*4710*/  HADD2.F32 R4, -RZ, R114.H0_H0 ;  /* 0x20000072ff047230 */ /* 0x028fe20000004100 */
[----:B------:R-:W-:Y:S01]  /*4720*/  ISETP.NE.AND P4, PT, R117, RZ, PT ;  /* 0x000000ff7500720c */ /* 0x000fe20003f85270 */
[----:B------:R-:W-:Y:S03]  /*4730*/  BSSY B1, `(.L_x_94) ;  /* 0x0000008000017945 */ /* 0x000fe60003800000 */
[----:B------:R-:W-:Y:S01]  /*4740*/  FMUL R5, R4, R89 ;  /* 0x0000005904057220 */ /* 0x000fe20000400000 */
[----:B------:R-:W-:-:S03]  /*4750*/  ISETP.GT.AND P4, PT, R3, 0x88, P4 ;  /* 0x000000880300780c */ /* 0x000fc60002784270 */
[----:B------:R-:W-:-:S05]  /*4760*/  FFMA R5, R26, R88, R5 ;  /* 0x000000581a057223 */ /* 0x000fca0000000005 */
[----:B------:R-:W-:-:S05]  /*4770*/  F2FP.F16.F32.PACK_AB R5, RZ, R5 ;  /* 0x00000005ff05723e */ /* 0x000fca00000000ff */
[----:B------:R3:W-:Y:S01]  /*4780*/  @P6 STG.E.U16 desc[UR36][R20.64], R5 ;  /* 0x0000000514006986 */ /* 0x0007e2000c101524 */
[----:B------:R-:W-:Y:S05]  /*4790*/  @!P4 BRA `(.L_x_95) ;  /* 0x000000000004c947 */ /* 0x000fea0003800000 */
[----:B------:R0:W5:Y:S02]  /*47a0*/  LDG.E.LTC128B.U16 R114, desc[UR36][R12.64+0x2] ;  /* 0x000002240c727981 */ /* 0x000164000c1e1520 */
.L_x_95:
[----:B------:R-:W-:Y:S05]  /*47b0*/  BSYNC B1 ;  /* 0x0000000000017941 */ /* 0x000fea0003800000 */
.L_x_94:
[----:B-----5:R-:W-:Y:S01]  /*47c0*/  HADD2.F32 R4, -RZ, R114.H0_H0 ;  /* 0x20000072ff047230 */ /* 0x020fe20000004100 */
[----:B------:R-:W-:Y:S01]  /*47d0*/  ISETP.NE.AND P6, PT, R115, RZ, PT ;  /* 0x000000ff7300720c */ /* 0x000fe20003fc5270 */
[----:B------:R-:W-:Y:S03]  /*47e0*/  BSSY B1, `(.L_x_96) ;  /* 0x0000008000017945 */ /* 0x000fe60003800000 */
[----:B------:R-:W-:-:S04]  /*47f0*/  FMUL R4, R4, R89 ;  /* 0x0000005904047220 */ /* 0x000fc80000400000 */
[----:B------:R-:W-:-:S05]  /*4800*/  FFMA R4, R27, R88, R4 ;  /* 0x000000581b047223 */ /* 0x000fca0000000004 */
[----:B------:R-:W-:-:S05]  /*4810*/  F2FP.F16.F32.PACK_AB R4, RZ, R4 ;  /* 0x00000004ff04723e */ /* 0x000fca00000000ff */
[----:B------:R0:W-:Y:S01]  /*4820*/  @P4 STG.E.U16 desc[UR36][R64.64+0x2], R4 ;  /* 0x0000020440004986 */ /* 0x0001e2000c101524 */
[----:B------:R-:W-:-:S13]  /*4830*/  ISETP.GT.AND P4, PT, R3, 0x80, P6 ;  /* 0x000000800300780c */ /* 0x000fda0003784270 */
[----:B0-----:R-:W-:Y:S05]  /*4840*/  @!P4 BRA `(.L_x_97) ;  /* 0x000000000004c947 */ /* 0x001fea0003800000 */
[----:B------:R0:W5:Y:S02]  /*4850*/  LDG.E.LTC128B.U16 R114, desc[UR36][R60.64+0x10] ;  /* 0x000010243c727981 */ /* 0x000164000c1e1520 */
.L_x_97:
[----:B------:R-:W-:Y:S05]  /*4860*/  BSYNC B1 ;  /* 0x0000000000017941 */ /* 0x000fea0003800000 */
.L_x_96:
[----:B-----5:R-:W-:Y:S01]  /*4870*/  HADD2.F32 R4, -RZ, R114.H0_H0 ;  /* 0x20000072ff047230 */ /* 0x020fe20000004100 */
[----:B------:R-:W-:Y:S01]  /*4880*/  ISETP.NE.AND P6, PT, R118, RZ, PT ;  /* 0x000000ff7600720c */ /* 0x000fe20003fc5270 */
[----:B------:R-:W-:Y:S03]  /*4890*/  BSSY B1, `(.L_x_98) ;  /* 0x000000b000017945 */ /* 0x000fe60003800000 */
[----:B---3--:R-:W-:Y:S01]  /*48a0*/  FMUL R5, R4, R89 ;  /* 0x0000005904057220 */ /* 0x008fe20000400000 */
[----:B------:R-:W-:-:S03]  /*48b0*/  @P4 IMAD.MOV.U32 R4, RZ, RZ, R14 ;  /* 0x000000ffff044224 */ /* 0x000fc600078e000e */
[----:B------:R-:W-:-:S05]  /*48c0*/  FFMA R5, R28, R88, R5 ;  /* 0x000000581c057223 */ /* 0x000fca0000000005 */
[----:B------:R-:W-:-:S04]  /*48d0*/  F2FP.F16.F32.PACK_AB R5, RZ, R5 ;  /* 0x00000005ff05723e */ /* 0x000fc800000000ff */
[----:B------:R-:W-:Y:S01]  /*48e0*/  PRMT R6, R5, 0x7610, R6 ;  /* 0x0000761005067816 */ /* 0x000fe20000000006 */
[----:B------:R-:W-:-:S05]  /*48f0*/  @P4 IMAD.MOV.U32 R5, RZ, RZ, R15 ;  /* 0x000000ffff054224 */ /* 0x000fca00078e000f */
[----:B------:R3:W-:Y:S01]  /*4900*/  @P4 STG.E.U16 desc[UR36][R4.64+0x10], R6 ;  /* 0x0000100604004986 */ /* 0x0007e2000c101524 */
[----:B------:R-:W-:-:S13]  /*4910*/  ISETP.GT.AND P4, PT, R3, 0x80, P6 ;  /* 0x000000800300780c */ /* 0x000fda0003784270 */
[----:B---3--:R-:W-:Y:S05]  /*4920*/  @!P4 BRA `(.L_x_99) ;  /* 0x000000000004c947 */ /* 0x008fea0003800000 */
[----:B------:R3:W5:Y:S02]  /*4930*/  LDG.E.LTC128B.U16 R114, desc[UR36][R60.64+0x12] ;  /* 0x000012243c727981 */ /* 0x000764000c1e1520 */
.L_x_99:
[----:B------:R-:W-:Y:S05]  /*4940*/  BSYNC B1 ;  /* 0x0000000000017941 */ /* 0x000fea0003800000 */
.L_x_98:
[----:B-----5:R-:W-:Y:S01]  /*4950*/  HADD2.F32 R4, -RZ, R114.H0_H0 ;  /* 0x20000072ff047230 */ /* 0x020fe20000004100 */
[----:B------:R-:W-:Y:S01]  /*4960*/  BSSY B1, `(.L_x_100) ;  /* 0x000000c000017945 */ /* 0x000fe20003800000 */
[----:B------:R-:W-:-:S03]  /*4970*/  @P4 IMAD.MOV.U32 R5, RZ, RZ, R15 ;  /* 0x000000ffff054224 */ /* 0x000fc600078e000f */
[----:B------:R-:W-:-:S04]  /*4980*/  FMUL R4, R4, R89 ;  /* 0x0000005904047220 */ /* 0x000fc80000400000 */
[----:B------:R-:W-:-:S05]  /*4990*/  FFMA R4, R29, R88, R4 ;  /* 0x000000581d047223 */ /* 0x000fca0000000004 */
[----:B------:R-:W-:-:S04]  /*49a0*/  F2FP.F16.F32.PACK_AB R4, RZ, R4 ;  /* 0x00000004ff04723e */ /* 0x000fc800000000ff */
[----:B------:R-:W-:Y:S01]  /*49b0*/  PRMT R6, R4, 0x7610, R6 ;  /* 0x0000761004067816 */ /* 0x000fe20000000006 */
[----:B------:R-:W-:-:S05]  /*49c0*/  @P4 IMAD.MOV.U32 R4, RZ, RZ, R14 ;  /* 0x000000ffff044224 */ /* 0x000fca00078e000e */
[----:B------:R0:W-:Y:S01]  /*49d0*/  @P4 STG.E.U16 desc[UR36][R4.64+0x12], R6 ;  /* 0x0000120604004986 */ /* 0x0001e2000c101524 */
[----:B------:R-:W-:-:S04]  /*49e0*/  ISETP.NE.AND P4, PT, R115, RZ, PT ;  /* 0x000000ff7300720c */ /* 0x000fc80003f85270 */
[----:B------:R-:W-:-:S13]  /*49f0*/  ISETP.GT.AND P4, PT, R3, 0x88, P4 ;  /* 0x000000880300780c */ /* 0x000fda0002784270 */
[----:B0-----:R-:W-:Y:S05]  /*4a00*/  @!P4 BRA `(.L_x_101) ;  /* 0x000000000004c947 */ /* 0x001fea0003800000 */
[----:B------:R0:W5:Y:S02]  /*4a10*/  LDG.E.LTC128B.U16 R114, desc[UR36][R12.64+0x10] ;  /* 0x000010240c727981 */ /* 0x000164000c1e1520 */
.L_x_101:
[----:B------:R-:W-:Y:S05]  /*4a20*/  BSYNC B1 ;  /* 0x0000000000017941 */ /* 0x000fea0003800000 */
.L_x_100:
        /* <DEDUP_REMOVED lines=9> */
.L_x_103:
[----:B------:R-:W-:Y:S05]  /*4ac0*/  BSYNC B1 ;  /* 0x0000000000017941 */ /* 0x000fea0003800000 */
.L_x_102:
[----:B-----5:R-:W-:Y:S01]  /*4ad0*/  HADD2.F32 R4, -RZ, R114.H0_H0 ;  /* 0x20000072ff047230 */ /* 0x020fe20000004100 */
[----:B------:R-:W-:Y:S01]  /*4ae0*/  ISETP.NE.AND P6, PT, R119, RZ, PT ;  /* 0x000000ff7700720c */ /* 0x000fe20003fc5270 */
        /* <DEDUP_REMOVED lines=8> */
[----:B------:R-:W-:-:S13]  /*4b70*/  ISETP.GT.AND P4, PT, R3, 0x80, P6 ;  /* 0x000000800300780c */ /* 0x000fda0003784270 */
[----:B0-----:R-:W-:Y:S05]  /*4b80*/  @!P4 BRA `(.L_x_105) ;  /* 0x000000000004c947 */ /* 0x001fea0003800000 */
[----:B------:R0:W5:Y:S02]  /*4b90*/  LDG.E.LTC128B.U16 R114, desc[UR36][R60.64+0x20] ;  /* 0x000020243c727981 */ /* 0x000164000c1e1520 */
.L_x_105:
[----:B------:R-:W-:Y:S05]  /*4ba0*/  BSYNC B1 ;  /* 0x0000000000017941 */ /* 0x000fea0003800000 */
.L_x_104:
[----:B-----5:R-:W-:Y:S01]  /*4bb0*/  HADD2.F32 R4, -RZ, R114.H0_H0 ;  /* 0x20000072ff047230 */ /* 0x020fe20000004100 */
[----:B------:R-:W-:Y:S01]  /*4bc0*/  ISETP.NE.AND P6, PT, R101, RZ, PT ;  /* 0x000000ff6500720c */ /* 0x000fe20003fc5270 */
[----:B------:R-:W-:Y:S03]  /*4bd0*/  BSSY B1, `(.L_x_106) ;  /* 0x000000b000017945 */ /* 0x000fe60003800000 */
[----:B------:R-:W-:Y:S01]  /*4be0*/  FMUL R5, R4, R89 ;  /* 0x0000005904057220 */ /* 0x000fe20000400000 */
[----:B------:R-:W-:-:S03]  /*4bf0*/  @P4 IMAD.MOV.U32 R4, RZ, RZ, R14 ;  /* 0x000000ffff044224 */ /* 0x000fc600078e000e */
        /* <DEDUP_REMOVED lines=8> */
.L_x_107:
[----:B------:R-:W-:Y:S05]  /*4c80*/  BSYNC B1 ;  /* 0x0000000000017941 */ /* 0x000fea0003800000 */
.L_x_106:
        /* <DEDUP_REMOVED lines=13> */
.L_x_109:
[----:B------:R-:W-:Y:S05]  /*4d60*/  BSYNC B1 ;  /* 0x0000000000017941 */ /* 0x000fea0003800000 */
.L_x_108:
[----:B-----5:R-:W-:Y:S01]  /*4d70*/  HADD2.F32 R4, -RZ, R114.H0_H0 ;  /* 0x20000072ff047230 */ /* 0x020fe20000004100 */
[----:B------:R-:W-:Y:S04]  /*4d80*/  BSSY B1, `(.L_x_110) ;  /* 0x000000b000017945 */ /* 0x000fe80003800000 */
        /* <DEDUP_REMOVED lines=10> */
.L_x_111:
[----:B------:R-:W-:Y:S05]  /*4e30*/  BSYNC B1 ;  /* 0x0000000000017941 */ /* 0x000fea0003800000 */
.L_x_110:
        /* <DEDUP_REMOVED lines=13> */
.L_x_113:
[----:B------:R-:W-:Y:S05]  /*4f10*/  BSYNC B1 ;  /* 0x0000000000017941 */ /* 0x000fea0003800000 */
.L_x_112:
        /* <DEDUP_REMOVED lines=13> */
.L_x_115:
[----:B------:R-:W-:Y:S05]  /*4ff0*/  BSYNC B1 ;  /* 0x0000000000017941 */ /* 0x000fea0003800000 */
.L_x_114:
        /* <DEDUP_REMOVED lines=13> */
.L_x_117:
[----:B------:R-:W-:Y:S05]  /*50d0*/  BSYNC B1 ;  /* 0x0000000000017941 */ /* 0x000fea0003800000 */
.L_x_116:
        /* <DEDUP_REMOVED lines=12> */
.L_x_119:
[----:B------:R-:W-:Y:S05]  /*51a0*/  BSYNC B1 ;  /* 0x0000000000017941 */ /* 0x000fea0003800000 */
.L_x_118:
        /* <DEDUP_REMOVED lines=13> */
.L_x_121:
[----:B------:R-:W-:Y:S05]  /*5280*/  BSYNC B1 ;  /* 0x0000000000017941 */ /* 0x000fea0003800000 */
.L_x_120:
        /* <DEDUP_REMOVED lines=13> */
.L_x_123:
[----:B------:R-:W-:Y:S05]  /*5360*/  BSYNC B1 ;  /* 0x0000000000017941 */ /* 0x000fea0003800000 */
.L_x_122:
        /* <DEDUP_REMOVED lines=13> */
.L_x_125:
[----:B------:R-:W-:Y:S05]  /*5440*/  BSYNC B1 ;  /* 0x0000000000017941 */ /* 0x000fea0003800000 */
.L_x_124:
        /* <DEDUP_REMOVED lines=12> */
.L_x_127:
[----:B------:R-:W-:Y:S05]  /*5510*/  BSYNC B1 ;  /* 0x0000000000017941 */ /* 0x000fea0003800000 */
.L_x_126:
        /* <DEDUP_REMOVED lines=13> */
.L_x_129:
[----:B------:R-:W-:Y:S05]  /*55f0*/  BSYNC B1 ;  /* 0x0000000000017941 */ /* 0x000fea0003800000 */
.L_x_128:
        /* <DEDUP_REMOVED lines=12> */
.L_x_131:
[----:B------:R-:W-:Y:S05]  /*56c0*/  BSYNC B1 ;  /* 0x0000000000017941 */ /* 0x000fea0003800000 */
.L_x_130:
        /* <DEDUP_REMOVED lines=12> */
.L_x_133:
[----:B------:R-:W-:Y:S05]  /*5790*/  BSYNC B1 ;  /* 0x0000000000017941 */ /* 0x000fea0003800000 */
.L_x_132:
[----:B-----5:R-:W-:Y:S01]  /*57a0*/  HADD2.F32 R4, -RZ, R114.H0_H0 ;  /* 0x20000072ff047230 */ /* 0x020fe20000004100 */
[----:B------:R-:W-:Y:S01]  /*57b0*/  ISETP.GT.AND P5, PT, R3, 0x88, P5 ;  /* 0x000000880300780c */ /* 0x000fe20002fa4270 */
        /* <DEDUP_REMOVED lines=8> */
[----:B------:R-:W-:Y:S05]  /*5840*/  @!P5 BRA `(.L_x_135) ;  /* 0x000000000004d947 */ /* 0x000fea0003800000 */
[----:B------:R0:W5:Y:S02]  /*5850*/  LDG.E.LTC128B.U16 R114, desc[UR36][R12.64+0x52] ;  /* 0x000052240c727981 */ /* 0x000164000c1e1520 */
.L_x_135:
[----:B------:R-:W-:Y:S05]  /*5860*/  BSYNC B1 ;  /* 0x0000000000017941 */ /* 0x000fea0003800000 */
.L_x_134:
[----:B0----5:R-:W-:Y:S01]  /*5870*/  HADD2.F32 R4, -RZ, R114.H0_H0 ;  /* 0x20000072ff047230 */ /* 0x021fe20000004100 */
        /* <DEDUP_REMOVED lines=11> */
.L_x_137:
[----:B------:R-:W-:Y:S05]  /*5930*/  BSYNC B1 ;  /* 0x0000000000017941 */ /* 0x000fea0003800000 */
.L_x_136:
[----:B0----5:R-:W-:Y:S01]  /*5940*/  HADD2.F32 R4, -RZ, R114.H0_H0 ;  /* 0x20000072ff047230 */ /* 0x021fe20000004100 */
        /* <DEDUP_REMOVED lines=11> */
.L_x_139:
[----:B------:R-:W-:Y:S05]  /*5a00*/  BSYNC B1 ;  /* 0x0000000000017941 */ /* 0x000fea0003800000 */
.L_x_138:
        /* <DEDUP_REMOVED lines=12> */
.L_x_141:
[----:B------:R-:W-:Y:S05]  /*5ad0*/  BSYNC B1 ;  /* 0x0000000000017941 */ /* 0x000fea0003800000 */
.L_x_140:
        /* <DEDUP_REMOVED lines=12> */
.L_x_143:
[----:B------:R-:W-:Y:S05]  /*5ba0*/  BSYNC B1 ;  /* 0x0000000000017941 */ /* 0x000fea0003800000 */
.L_x_142:
        /* <DEDUP_REMOVED lines=12> */
.L_x_145:
[----:B------:R-:W-:Y:S05]  /*5c70*/  BSYNC B1 ;  /* 0x0000000000017941 */ /* 0x000fea0003800000 */
.L_x_144:
        /* <DEDUP_REMOVED lines=12> */
.L_x_147:
[----:B------:R-:W-:Y:S05]  /*5d40*/  BSYNC B1 ;  /* 0x0000000000017941 */ /* 0x000fea0003800000 */
.L_x_146:
        /* <DEDUP_REMOVED lines=9> */
.L_x_149:
[----:B------:R-:W-:Y:S05]  /*5de0*/  BSYNC B1 ;  /* 0x0000000000017941 */ /* 0x000fea0003800000 */
.L_x_148:
        /* <DEDUP_REMOVED lines=12> */
.L_x_151:
[----:B------:R-:W-:Y:S05]  /*5eb0*/  BSYNC B1 ;  /* 0x0000000000017941 */ /* 0x000fea0003800000 */
.L_x_150:
[----:B------:R-:W-:Y:S05]  /*5ec0*/  @!P0 BRA `(.L_x_152) ;  /* 0x0000001400848947 */ /* 0x000fea0003800000 */
[----:B-----5:R-:W-:-:S05]  /*5ed0*/  HADD2.F32 R114, -RZ, R114.H0_H0 ;  /* 0x20000072ff727230 */ /* 0x020fca0000004100 */
[----:B------:R-:W-:-:S04]  /*5ee0*/  FMUL R114, R114, R89 ;  /* 0x0000005972727220 */ /* 0x000fc80000400000 */
[----:B------:R-:W-:-:S05]  /*5ef0*/  FFMA R114, R55, R88, R114 ;  /* 0x0000005837727223 */ /* 0x000fca0000000072 */
[----:B------:R-:W-:-:S05]  /*5f00*/  F2FP.F16.F32.PACK_AB R114, RZ, R114 ;  /* 0x00000072ff72723e */ /* 0x000fca00000000ff */
[----:B------:R0:W-:Y:S01]  /*5f10*/  STG.E.U16 desc[UR36][R10.64+0x72], R114 ;  /* 0x000072720a007986 */ /* 0x0001e2000c101524 */
[----:B------:R-:W-:Y:S05]  /*5f20*/  BRA `(.L_x_152) ;  /* 0x00000014006c7947 */ /* 0x000fea0003800000 */
.L_x_29:
[----:B------:R-:W-:Y:S01]  /*5f30*/  ULDC.64 UR4, c[0x0][0x5c0] ;  /* 0x0001700000047ab9 */ /* 0x000fe20000000a00 */
[-C--:B------:R-:W-:Y:S01]  /*5f40*/  FMUL R56, R56, R88.reuse ;  /* 0x0000005838387220 */ /* 0x080fe20000400000 */
[----:B------:R-:W-:Y:S01]  /*5f50*/  LEA R10, P1, R112, UR4, 0x1 ;  /* 0x00000004700a7c11 */ /* 0x000fe2000f8208ff */
[----:B------:R-:W-:Y:S01]  /*5f60*/  IMAD.SHL.U32 R7, R94, 0x2, RZ ;  /* 0x000000025e077824 */ /* 0x000fe200078e00ff */
[----:B------:R-:W-:Y:S01]  /*5f70*/  ISETP.GT.AND P3, PT, R4, 0x1, PT ;  /* 0x000000010400780c */ /* 0x000fe20003f64270 */
[----:B------:R-:W-:Y:S01]  /*5f80*/  FMUL R57, R57, R88 ;  /* 0x0000005839397220 */ /* 0x000fe20000400000 */
[----:B------:R-:W-:Y:S01]  /*5f90*/  F2FP.F16.F32.PACK_AB R56, RZ, R56 ;  /* 0x00000038ff38723e */ /* 0x000fe200000000ff */
[-C--:B------:R-:W-:Y:S01]  /*5fa0*/  FMUL R58, R58, R88.reuse ;  /* 0x000000583a3a7220 */ /* 0x080fe20000400000 */
[----:B------:R-:W-:Y:S01]  /*5fb0*/  LEA.HI.X R11, R112, UR5, R105, 0x1, P1 ;  /* 0x00000005700b7c11 */ /* 0x000fe200088f0c69 */
[-C--:B------:R-:W-:Y:S01]  /*5fc0*/  FMUL R59, R59, R88.reuse ;  /* 0x000000583b3b7220 */ /* 0x080fe20000400000 */
[----:B------:R-:W-:Y:S01]  /*5fd0*/  ISETP.GT.AND P1, PT, R3, RZ, P3 ;  /* 0x000000ff0300720c */ /* 0x000fe20001f24270 */
[----:B------:R-:W-:Y:S01]  /*5fe0*/  IMAD.SHL.U32 R19, R95, 0x2, RZ ;  /* 0x000000025f137824 */ /* 0x000fe200078e00ff */
[----:B------:R-:W-:Y:S01]  /*5ff0*/  ISETP.GT.AND P2, PT, R3, 0x8, P6 ;  /* 0x000000080300780c */ /* 0x000fe20003744270 */
[----:B------:R-:W-:Y:S01]  /*6000*/  @P0 STG.E.U16 desc[UR36][R10.64], R56 ;  /* 0x000000380a000986 */ /* 0x000fe2000c101524 */
[----:B------:R-:W-:Y:S01]  /*6010*/  SHF.L.U64.HI R5, R94, 0x1, R93 ;  /* 0x000000015e057819 */ /* 0x000fe2000001025d */
[----:B------:R-:W-:Y:S01]  /*6020*/  FMUL R60, R60, R88 ;  /* 0x000000583c3c7220 */ /* 0x000fe20000400000 */
[----:B------:R-:W-:Y:S01]  /*6030*/  IADD3 R8, P0, R7, R10, RZ ;  /* 0x0000000a07087210 */ /* 0x000fe20007f1e0ff */
[-C--:B------:R-:W-:Y:S01]  /*6040*/  FMUL R61, R61, R88.reuse ;  /* 0x000000583d3d7220 */ /* 0x080fe20000400000 */
[----:B------:R-:W-:Y:S01]  /*6050*/  F2FP.F16.F32.PACK_AB R57, RZ, R57 ;  /* 0x00000039ff39723e */ /* 0x000fe200000000ff */
[----:B------:R-:W-:Y:S01]  /*6060*/  FMUL R63, R63, R88 ;  /* 0x000000583f3f7220 */ /* 0x000fe20000400000 */
[----:B------:R-:W-:Y:S01]  /*6070*/  F2FP.F16.F32.PACK_AB R58, RZ, R58 ;  /* 0x0000003aff3a723e */ /* 0x000fe200000000ff */
[----:B------:R-:W-:Y:S01]  /*6080*/  IMAD.X R9, R5, 0x1, R11, P0 ;  /* 0x0000000105097824 */ /* 0x000fe200000e060b */
[----:B------:R-:W-:Y:S01]  /*6090*/  ISETP.GT.AND P0, PT, R3, 0x8, P3 ;  /* 0x000000080300780c */ /* 0x000fe20001f04270 */
[----:B------:R-:W-:Y:S01]  /*60a0*/  @P1 STG.E.U16 desc[UR36][R10.64+0x2], R57 ;  /* 0x000002390a001986 */ /* 0x000fe2000c101524 */
[----:B------:R-:W-:Y:S01]  /*60b0*/  F2FP.F16.F32.PACK_AB R59, RZ, R59 ;  /* 0x0000003bff3b723e */ /* 0x000fe200000000ff */
[----:B------:R-:W-:Y:S01]  /*60c0*/  FMUL R62, R62, R88 ;  /* 0x000000583e3e7220 */ /* 0x000fe20000400000 */
[----:B------:R-:W-:Y:S01]  /*60d0*/  SHF.L.U64.HI R13, R95, 0x1, R92 ;  /* 0x000000015f0d7819 */ /* 0x000fe2000001025c */
[----:B------:R-:W-:Y:S01]  /*60e0*/  @P2 STG.E.U16 desc[UR36][R8.64], R58 ;  /* 0x0000003a08002986 */ /* 0x000fe2000c101524 */
[----:B------:R-:W-:Y:S01]  /*60f0*/  IADD3 R6, P1, P2, R19, R10, R7 ;  /* 0x0000000a13067210 */ /* 0x000fe20007a3e007 */
[-C--:B------:R-:W-:Y:S01]  /*6100*/  FMUL R64, R64, R88.reuse ;  /* 0x0000005840407220 */ /* 0x080fe20000400000 */
[C---:B------:R-:W-:Y:S01]  /*6110*/  ISETP.GT.AND P4, PT, R4.reuse, 0x8, PT ;  /* 0x000000080400780c */ /* 0x040fe20003f84270 */
[-C--:B------:R-:W-:Y:S01]  /*6120*/  FMUL R65, R65, R88.reuse ;  /* 0x0000005841417220 */ /* 0x080fe20000400000 */
[----:B------:R-:W-:Y:S01]  /*6130*/  ISETP.GT.AND P3, PT, R4, 0x9, PT ;  /* 0x000000090400780c */ /* 0x000fe20003f64270 */
[-C--:B------:R-:W-:Y:S01]  /*6140*/  FMUL R66, R66, R88.reuse ;  /* 0x0000005842427220 */ /* 0x080fe20000400000 */
[----:B------:R-:W-:Y:S01]  /*6150*/  IADD3.X R7, R13, R11, R5, P1, P2 ;  /* 0x0000000b0d077210 */ /* 0x000fe20000fe4405 */
[----:B------:R-:W-:Y:S01]  /*6160*/  @P0 STG.E.U16 desc[UR36][R8.64+0x2], R59 ;  /* 0x0000023b08000986 */ /* 0x000fe2000c101524 */
[----:B------:R-:W-:Y:S01]  /*6170*/  ISETP.GT.AND P1, PT, R3, RZ, P4 ;  /* 0x000000ff0300720c */ /* 0x000fe20002724270 */
[-C--:B------:R-:W-:Y:S01]  /*6180*/  FMUL R67, R67, R88.reuse ;  /* 0x0000005843437220 */ /* 0x080fe20000400000 */
[----:B------:R-:W-:Y:S01]  /*6190*/  ISETP.GT.AND P0, PT, R3, RZ, P3 ;  /* 0x000000ff0300720c */ /* 0x000fe20001f04270 */
[----:B------:R-:W-:Y:S01]  /*61a0*/  FMUL R68, R68, R88 ;  /* 0x0000005844447220 */ /* 0x000fe20000400000 */
[----:B------:R-:W-:Y:S01]  /*61b0*/  F2FP.F16.F32.PACK_AB R60, RZ, R60 ;  /* 0x0000003cff3c723e */ /* 0x000fe200000000ff */
[-C--:B------:R-:W-:Y:S01]  /*61c0*/  FMUL R69, R69, R88.reuse ;  /* 0x0000005845457220 */ /* 0x080fe20000400000 */
[----:B------:R-:W-:Y:S01]  /*61d0*/  F2FP.F16.F32.PACK_AB R61, RZ, R61 ;  /* 0x0000003dff3d723e */ /* 0x000fe200000000ff */
[-C--:B------:R-:W-:Y:S01]  /*61e0*/  FMUL R70, R70, R88.reuse ;  /* 0x0000005846467220 */ /* 0x080fe20000400000 */
[----:B------:R-:W-:Y:S01]  /*61f0*/  F2FP.F16.F32.PACK_AB R63, RZ, R63 ;  /* 0x0000003fff3f723e */ /* 0x000fe200000000ff */
[----:B------:R-:W-:Y:S01]  /*6200*/  FMUL R71, R71, R88 ;  /* 0x0000005847477220 */ /* 0x000fe20000400000 */
[----:B------:R-:W-:Y:S01]  /*6210*/  F2FP.F16.F32.PACK_AB R62, RZ, R62 ;  /* 0x0000003eff3e723e */ /* 0x000fe200000000ff */
[----:B------:R-:W-:Y:S01]  /*6220*/  FMUL R72, R72, R88 ;  /* 0x0000005848487220 */ /* 0x000fe20000400000 */
[----:B------:R-:W-:Y:S01]  /*6230*/  F2FP.F16.F32.PACK_AB R64, RZ, R64 ;  /* 0x00000040ff40723e */ /* 0x000fe200000000ff */
[----:B------:R-:W-:Y:S01]  /*6240*/  @P1 STG.E.U16 desc[UR36][R10.64+0x10], R60 ;  /* 0x0000103c0a001986 */ /* 0x000fe2000c101524 */
[----:B------:R-:W-:Y:S01]  /*6250*/  ISETP.GT.AND P1, PT, R3, 0x8, P4 ;  /* 0x000000080300780c */ /* 0x000fe20002724270 */
[-C--:B------:R-:W-:Y:S01]  /*6260*/  FMUL R73, R73, R88.reuse ;  /* 0x0000005849497220 */ /* 0x080fe20000400000 */
[----:B------:R-:W-:Y:S01]  /*6270*/  ISETP.GT.AND P2, PT, R4, 0x11, PT ;  /* 0x000000110400780c */ /* 0x000fe20003f44270 */
[----:B------:R-:W-:Y:S01]  /*6280*/  @P0 STG.E.U16 desc[UR36][R10.64+0x12], R61 ;  /* 0x0000123d0a000986 */ /* 0x000fe2000c101524 */
[----:B------:R-:W-:Y:S01]  /*6290*/  ISETP.GT.AND P0, PT, R3, 0x8, P3 ;  /* 0x000000080300780c */ /* 0x000fe20001f04270 */
[-C--:B------:R-:W-:Y:S01]  /*62a0*/  FMUL R74, R74, R88.reuse ;  /* 0x000000584a4a7220 */ /* 0x080fe20000400000 */
[----:B------:R-:W-:Y:S01]  /*62b0*/  ISETP.GT.AND P3, PT, R4, 0x10, PT ;  /* 0x000000100400780c */ /* 0x000fe20003f64270 */
[-C--:B------:R-:W-:Y:S01]  /*62c0*/  FMUL R75, R75, R88.reuse ;  /* 0x000000584b4b7220 */ /* 0x080fe20000400000 */
[----:B------:R-:W-:Y:S01]  /*62d0*/  F2FP.F16.F32.PACK_AB R65, RZ, R65 ;  /* 0x00000041ff41723e */ /* 0x000fe200000000ff */
[----:B------:R-:W-:Y:S01]  /*62e0*/  FMUL R76, R76, R88 ;  /* 0x000000584c4c7220 */ /* 0x000fe20000400000 */
[----:B------:R-:W-:Y:S01]  /*62f0*/  F2FP.F16.F32.PACK_AB R66, RZ, R66 ;  /* 0x00000042ff42723e */ /* 0x000fe200000000ff */
[----:B------:R-:W-:Y:S01]  /*6300*/  FMUL R77, R77, R88 ;  /* 0x000000584d4d7220 */ /* 0x000fe20000400000 */
[----:B------:R-:W-:Y:S01]  /*6310*/  F2FP.F16.F32.PACK_AB R67, RZ, R67 ;  /* 0x00000043ff43723e */ /* 0x000fe200000000ff */
[----:B------:R-:W-:Y:S01]  /*6320*/  @P1 STG.E.U16 desc[UR36][R8.64+0x10], R62 ;  /* 0x0000103e08001986 */ /* 0x000fe2000c101524 */
[----:B------:R-:W-:Y:S01]  /*6330*/  F2FP.F16.F32.PACK_AB R68, RZ, R68 ;  /* 0x00000044ff44723e */ /* 0x000fe200000000ff */
[-C--:B------:R-:W-:Y:S01]  /*6340*/  FMUL R78, R78, R88.reuse ;  /* 0x000000584e4e7220 */ /* 0x080fe20000400000 */
[----:B------:R-:W-:Y:S01]  /*6350*/  ISETP.GT.AND P1, PT, R4, 0x19, PT ;  /* 0x000000190400780c */ /* 0x000fe20003f24270 */
[----:B------:R-:W-:Y:S01]  /*6360*/  @P0 STG.E.U16 desc[UR36][R8.64+0x12], R63 ;  /* 0x0000123f08000986 */ /* 0x000fe2000c101524 */
[----:B------:R-:W-:Y:S01]  /*6370*/  ISETP.GT.AND P0, PT, R3, RZ, P3 ;  /* 0x000000ff0300720c */ /* 0x000fe20001f04270 */
[-C--:B------:R-:W-:Y:S01]  /*6380*/  FMUL R79, R79, R88.reuse ;  /* 0x000000584f4f7220 */ /* 0x080fe20000400000 */
[----:B------:R-:W-:Y:S01]  /*6390*/  F2FP.F16.F32.PACK_AB R69, RZ, R69 ;  /* 0x00000045ff45723e */ /* 0x000fe200000000ff */
[----:B------:R-:W-:Y:S01]  /*63a0*/  FMUL R80, R80, R88 ;  /* 0x0000005850507220 */ /* 0x000fe20000400000 */
[----:B------:R-:W-:Y:S01]  /*63b0*/  F2FP.F16.F32.PACK_AB R70, RZ, R70 ;  /* 0x00000046ff46723e */ /* 0x000fe200000000ff */
        /* <DEDUP_REMOVED lines=8> */
[----:B------:R-:W-:Y:S01]  /*6440*/  @P0 STG.E.U16 desc[UR36][R10.64+0x20], R64 ;  /* 0x000020400a000986 */ /* 0x000fe2000c101524 */
[----:B------:R-:W-:Y:S01]  /*6450*/  ISETP.GT.AND P0, PT, R3, RZ, P2 ;  /* 0x000000ff0300720c */ /* 0x000fe20001704270 */
[-C--:B------:R-:W-:Y:S01]  /*6460*/  FMUL R85, R85, R88.reuse ;  /* 0x0000005855557220 */ /* 0x080fe20000400000 */
[----:B------:R-:W-:Y:S01]  /*6470*/  F2FP.F16.F32.PACK_AB R75, RZ, R75 ;  /* 0x0000004bff4b723e */ /* 0x000fe200000000ff */
[-C--:B------:R-:W-:Y:S01]  /*6480*/  FMUL R86, R86, R88.reuse ;  /* 0x0000005856567220 */ /* 0x080fe20000400000 */
[----:B------:R-:W-:Y:S01]  /*6490*/  ISETP.GT.AND P5, PT, R4, 0x28, PT ;  /* 0x000000280400780c */ /* 0x000fe20003fa4270 */
[----:B------:R-:W-:Y:S01]  /*64a0*/  FMUL R87, R87, R88 ;  /* 0x0000005857577220 */ /* 0x000fe20000400000 */
[----:B------:R-:W-:Y:S01]  /*64b0*/  F2FP.F16.F32.PACK_AB R76, RZ, R76 ;  /* 0x0000004cff4c723e */ /* 0x000fe200000000ff */
[-C--:B------:R-:W-:Y:S01]  /*64c0*/  FMUL R24, R24, R88.reuse ;  /* 0x0000005818187220 */ /* 0x080fe20000400000 */
[----:B------:R-:W-:Y:S01]  /*64d0*/  ISETP.GT.AND P4, PT, R4, 0x29, PT ;  /* 0x000000290400780c */ /* 0x000fe20003f84270 */
[-C--:B------:R-:W-:Y:S01]  /*64e0*/  FMUL R25, R25, R88.reuse ;  /* 0x0000005819197220 */ /* 0x080fe20000400000 */
[----:B------:R-:W-:Y:S01]  /*64f0*/  F2FP.F16.F32.PACK_AB R77, RZ, R77 ;  /* 0x0000004dff4d723e */ /* 0x000fe200000000ff */
[----:B------:R-:W-:Y:S01]  /*6500*/  FMUL R26, R26, R88 ;  /* 0x000000581a1a7220 */ /* 0x000fe20000400000 */
[----:B------:R-:W-:Y:S01]  /*6510*/  F2FP.F16.F32.PACK_AB R78, RZ, R78 ;  /* 0x0000004eff4e723e */ /* 0x000fe200000000ff */
[----:B------:R-:W-:Y:S01]  /*6520*/  @P0 STG.E.U16 desc[UR36][R10.64+0x22], R65 ;  /* 0x000022410a000986 */ /* 0x000fe2000c101524 */
[----:B------:R-:W-:Y:S01]  /*6530*/  ISETP.GT.AND P0, PT, R3, 0x8, P3 ;  /* 0x000000080300780c */ /* 0x000fe20001f04270 */
[-C--:B------:R-:W-:Y:S01]  /*6540*/  FMUL R27, R27, R88.reuse ;  /* 0x000000581b1b7220 */ /* 0x080fe20000400000 */
[----:B------:R-:W-:Y:S01]  /*6550*/  F2FP.F16.F32.PACK_AB R79, RZ, R79 ;  /* 0x0000004fff4f723e */ /* 0x000fe200000000ff */
[-C--:B------:R-:W-:Y:S01]  /*6560*/  FMUL R28, R28, R88.reuse ;  /* 0x000000581c1c7220 */ /* 0x080fe20000400000 */
[----:B------:R-:W-:Y:S01]  /*6570*/  ISETP.GT.AND P3, PT, R4, 0x30, PT ;  /* 0x000000300400780c */ /* 0x000fe20003f64270 */
        /* <DEDUP_REMOVED lines=8> */
[----:B------:R-:W-:Y:S01]  /*6600*/  @P0 STG.E.U16 desc[UR36][R8.64+0x20], R66 ;  /* 0x0000204208000986 */ /* 0x000fe2000c101524 */
[----:B------:R-:W-:Y:S01]  /*6610*/  ISETP.GT.AND P0, PT, R3, 0x8, P2 ;  /* 0x000000080300780c */ /* 0x000fe20001704270 */
[-C--:B------:R-:W-:Y:S01]  /*6620*/  FMUL R33, R33, R88.reuse ;  /* 0x0000005821217220 */ /* 0x080fe20000400000 */
[----:B------:R-:W-:Y:S01]  /*6630*/  ISETP.GT.AND P2, PT, R4, 0x18, PT ;  /* 0x000000180400780c */ /* 0x000fe20003f44270 */
[----:B------:R-:W-:Y:S01]  /*6640*/  FMUL R34, R34, R88 ;  /* 0x0000005822227220 */ /* 0x000fe20000400000 */
[----:B------:R-:W-:Y:S01]  /*6650*/  F2FP.F16.F32.PACK_AB R84, RZ, R84 ;  /* 0x00000054ff54723e */ /* 0x000fe200000000ff */
[-C--:B------:R-:W-:Y:S01]  /*6660*/  FMUL R35, R35, R88.reuse ;  /* 0x0000005823237220 */ /* 0x080fe20000400000 */
[----:B------:R-:W-:Y:S01]  /*6670*/  P2R R5, PR, RZ, 0x20 ;  /* 0x00000020ff057803 */ /* 0x000fe20000000000 */
[-C--:B------:R-:W-:Y:S01]  /*6680*/  FMUL R36, R36, R88.reuse ;  /* 0x0000005824247220 */ /* 0x080fe20000400000 */
[----:B------:R-:W-:Y:S01]  /*6690*/  F2FP.F16.F32.PACK_AB R85, RZ, R85 ;  /* 0x00000055ff55723e */ /* 0x000fe200000000ff */
[----:B------:R-:W-:Y:S01]  /*66a0*/  FMUL R37, R37, R88 ;  /* 0x0000005825257220 */ /* 0x000fe20000400000 */
[----:B------:R-:W-:Y:S01]  /*66b0*/  F2FP.F16.F32.PACK_AB R86, RZ, R86 ;  /* 0x00000056ff56723e */ /* 0x000fe200000000ff */
[-C--:B------:R-:W-:Y:S01]  /*66c0*/  FMUL R38, R38, R88.reuse ;  /* 0x0000005826267220 */ /* 0x080fe20000400000 */
[----:B------:R-:W-:Y:S01]  /*66d0*/  F2FP.F16.F32.PACK_AB R87, RZ, R87 ;  /* 0x00000057ff57723e */ /* 0x000fe200000000ff */
[----:B------:R-:W-:Y:S01]  /*66e0*/  @P0 STG.E.U16 desc[UR36][R8.64+0x22], R67 ;  /* 0x0000224308000986 */ /* 0x000fe2000c101524 */
[----:B------:R-:W-:Y:S01]  /*66f0*/  ISETP.GT.AND P0, PT, R3, RZ, P2 ;  /* 0x000000ff0300720c */ /* 0x000fe20001704270 */
        /* <DEDUP_REMOVED lines=36> */
[----:B------:R-:W-:Y:S01]  /*6940*/  FMUL R55, R55, R88 ;  /* 0x0000005837377220 */ /* 0x000fe20000400000 */
[----:B------:R-:W-:-:S02]  /*6950*/  F2FP.F16.F32.PACK_AB R39, RZ, R39 ;  /* 0x00000027ff27723e */ /* 0x000fc400000000ff */
[----:B------:R-:W-:Y:S01]  /*6960*/  F2FP.F16.F32.PACK_AB R40, RZ, R40 ;  /* 0x00000028ff28723e */ /* 0x000fe200000000ff */
[----:B------:R-:W-:Y:S01]  /*6970*/  @P0 STG.E.U16 desc[UR36][R8.64+0x30], R70 ;  /* 0x0000304608000986 */ /* 0x000fe2000c101524 */
[----:B------:R-:W-:Y:S02]  /*6980*/  ISETP.GT.AND P0, PT, R3, 0x8, P1 ;  /* 0x000000080300780c */ /* 0x000fe40000f04270 */
[----:B------:R-:W-:Y:S02]  /*6990*/  ISETP.GT.AND P1, PT, R4, 0x21, PT ;  /* 0x000000210400780c */ /* 0x000fe40003f24270 */
[----:B------:R-:W-:Y:S02]  /*69a0*/  F2FP.F16.F32.PACK_AB R41, RZ, R41 ;  /* 0x00000029ff29723e */ /* 0x000fe400000000ff */
[----:B------:R-:W-:Y:S02]  /*69b0*/  F2FP.F16.F32.PACK_AB R42, RZ, R42 ;  /* 0x0000002aff2a723e */ /* 0x000fe400000000ff */
[----:B------:R-:W-:-:S02]  /*69c0*/  F2FP.F16.F32.PACK_AB R43, RZ, R43 ;  /* 0x0000002bff2b723e */ /* 0x000fc400000000ff */
[----:B------:R-:W-:Y:S02]  /*69d0*/  F2FP.F16.F32.PACK_AB R44, RZ, R44 ;  /* 0x0000002cff2c723e */ /* 0x000fe400000000ff */
[----:B------:R-:W-:Y:S01]  /*69e0*/  F2FP.F16.F32.PACK_AB R45, RZ, R45 ;  /* 0x0000002dff2d723e */ /* 0x000fe200000000ff */
[----:B------:R-:W-:Y:S01]  /*69f0*/  @P0 STG.E.U16 desc[UR36][R8.64+0x32], R71 ;  /* 0x0000324708000986 */ /* 0x000fe2000c101524 */
[----:B------:R-:W-:Y:S02]  /*6a00*/  ISETP.GT.AND P0, PT, R3, RZ, P2 ;  /* 0x000000ff0300720c */ /* 0x000fe40001704270 */
[----:B------:R-:W-:Y:S02]  /*6a10*/  F2FP.F16.F32.PACK_AB R46, RZ, R46 ;  /* 0x0000002eff2e723e */ /* 0x000fe400000000ff */
[----:B------:R-:W-:Y:S02]  /*6a20*/  F2FP.F16.F32.PACK_AB R47, RZ, R47 ;  /* 0x0000002fff2f723e */ /* 0x000fe400000000ff */
[----:B------:R-:W-:-:S02]  /*6a30*/  F2FP.F16.F32.PACK_AB R48, RZ, R48 ;  /* 0x00000030ff30723e */ /* 0x000fc400000000ff */
[----:B------:R-:W-:Y:S02]  /*6a40*/  F2FP.F16.F32.PACK_AB R49, RZ, R49 ;  /* 0x00000031ff31723e */ /* 0x000fe400000000ff */
[----:B------:R-:W-:Y:S02]  /*6a50*/  F2FP.F16.F32.PACK_AB R50, RZ, R50 ;  /* 0x00000032ff32723e */ /* 0x000fe400000000ff */
[----:B------:R-:W-:Y:S01]  /*6a60*/  F2FP.F16.F32.PACK_AB R51, RZ, R51 ;  /* 0x00000033ff33723e */ /* 0x000fe200000000ff */
[----:B------:R-:W-:Y:S01]  /*6a70*/  @P0 STG.E.U16 desc[UR36][R10.64+0x40], R72 ;  /* 0x000040480a000986 */ /* 0x000fe2000c101524 */
[----:B------:R-:W-:Y:S02]  /*6a80*/  ISETP.GT.AND P0, PT, R3, RZ, P1 ;  /* 0x000000ff0300720c */ /* 0x000fe40000f04270 */
[----:B------:R-:W-:Y:S02]  /*6a90*/  F2FP.F16.F32.PACK_AB R52, RZ, R52 ;  /* 0x00000034ff34723e */ /* 0x000fe400000000ff */
[----:B------:R-:W-:-:S02]  /*6aa0*/  F2FP.F16.F32.PACK_AB R53, RZ, R53 ;  /* 0x00000035ff35723e */ /* 0x000fc400000000ff */
[----:B------:R-:W-:Y:S02]  /*6ab0*/  F2FP.F16.F32.PACK_AB R54, RZ, R54 ;  /* 0x00000036ff36723e */ /* 0x000fe400000000ff */
[----:B------:R-:W-:-:S05]  /*6ac0*/  F2FP.F16.F32.PACK_AB R55, RZ, R55 ;  /* 0x00000037ff37723e */ /* 0x000fca00000000ff */
[----:B------:R-:W-:Y:S01]  /*6ad0*/  @P0 STG.E.U16 desc[UR36][R10.64+0x42], R73 ;  /* 0x000042490a000986 */ /* 0x000fe2000c101524 */
[----:B------:R-:W-:Y:S02]  /*6ae0*/  ISETP.GT.AND P0, PT, R3, 0x8, P2 ;  /* 0x000000080300780c */ /* 0x000fe40001704270 */
[----:B------:R-:W-:-:S11]  /*6af0*/  ISETP.GT.AND P2, PT, R4, 0x38, PT ;  /* 0x000000380400780c */ /* 0x000fd60003f44270 */
[----:B------:R-:W-:Y:S01]  /*6b00*/  @P0 STG.E.U16 desc[UR36][R8.64+0x40], R74 ;  /* 0x0000404a08000986 */ /* 0x000fe2000c101524 */
[----:B------:R-:W-:-:S13]  /*6b10*/  ISETP.GT.AND P0, PT, R3, 0x8, P1 ;  /* 0x000000080300780c */ /* 0x000fda0000f04270 */
[----:B------:R-:W-:Y:S01]  /*6b20*/  @P0 STG.E.U16 desc[UR36][R8.64+0x42], R75 ;  /* 0x0000424b08000986 */ /* 0x000fe2000c101524 */
[----:B------:R-:W-:-:S13]  /*6b30*/  ISETP.GT.AND P0, PT, R3, RZ, P5 ;  /* 0x000000ff0300720c */ /* 0x000fda0002f04270 */
[----:B------:R-:W-:Y:S01]  /*6b40*/  @P0 STG.E.U16 desc[UR36][R10.64+0x50], R76 ;  /* 0x0000504c0a000986 */ /* 0x000fe2000c101524 */
[----:B------:R-:W-:-:S13]  /*6b50*/  ISETP.GT.AND P0, PT, R3, RZ, P4 ;  /* 0x000000ff0300720c */ /* 0x000fda0002704270 */
[----:B------:R-:W-:Y:S01]  /*6b60*/  @P0 STG.E.U16 desc[UR36][R10.64+0x52], R77 ;  /* 0x0000524d0a000986 */ /* 0x000fe2000c101524 */
[----:B------:R-:W-:-:S13]  /*6b70*/  ISETP.GT.AND P0, PT, R3, 0x8, P5 ;  /* 0x000000080300780c */ /* 0x000fda0002f04270 */
[----:B------:R-:W-:Y:S01]  /*6b80*/  @P0 STG.E.U16 desc[UR36][R8.64+0x50], R78 ;  /* 0x0000504e08000986 */ /* 0x000fe2000c101524 */
[----:B------:R-:W-:-:S13]  /*6b90*/  ISETP.GT.AND P0, PT, R3, 0x8, P4 ;  /* 0x000000080300780c */ /* 0x000fda0002704270 */
[----:B------:R-:W-:Y:S01]  /*6ba0*/  @P0 STG.E.U16 desc[UR36][R8.64+0x52], R79 ;  /* 0x0000524f08000986 */ /* 0x000fe2000c101524 */
[----:B------:R-:W-:-:S13]  /*6bb0*/  ISETP.GT.AND P0, PT, R3, RZ, P3 ;  /* 0x000000ff0300720c */ /* 0x000fda0001f04270 */
[----:B------:R-:W-:Y:S01]  /*6bc0*/  @P0 STG.E.U16 desc[UR36][R10.64+0x60], R80 ;  /* 0x000060500a000986 */ /* 0x000fe2000c101524 */
[----:B------:R-:W-:-:S04]  /*6bd0*/  ISETP.GT.AND P0, PT, R4, 0x31, PT ;  /* 0x000000310400780c */ /* 0x000fc80003f04270 */
[----:B------:R-:W-:-:S13]  /*6be0*/  ISETP.GT.AND P1, PT, R3, RZ, P0 ;  /* 0x000000ff0300720c */ /* 0x000fda0000724270 */
[----:B------:R-:W-:Y:S01]  /*6bf0*/  @P1 STG.E.U16 desc[UR36][R10.64+0x62], R81 ;  /* 0x000062510a001986 */ /* 0x000fe2000c101524 */
[----:B------:R-:W-:-:S13]  /*6c00*/  ISETP.GT.AND P1, PT, R3, 0x8, P3 ;  /* 0x000000080300780c */ /* 0x000fda0001f24270 */
[----:B------:R-:W-:Y:S01]  /*6c10*/  @P1 STG.E.U16 desc[UR36][R8.64+0x60], R82 ;  /* 0x0000605208001986 */ /* 0x000fe2000c101524 */
[----:B------:R-:W-:-:S13]  /*6c20*/  ISETP.GT.AND P1, PT, R3, 0x8, P0 ;  /* 0x000000080300780c */ /* 0x000fda0000724270 */
[----:B------:R-:W-:Y:S01]  /*6c30*/  @P1 STG.E.U16 desc[UR36][R8.64+0x62], R83 ;  /* 0x0000625308001986 */ /* 0x000fe2000c101524 */
[----:B------:R-:W-:-:S05]  /*6c40*/  IADD3 R14, P1, R19, R8, RZ ;  /* 0x00000008130e7210 */ /* 0x000fca0007f3e0ff */
[----:B------:R-:W-:Y:S01]  /*6c50*/  IMAD.X R15, R13, 0x1, R9, P1 ;  /* 0x000000010d0f7824 */ /* 0x000fe200008e0609 */
[----:B------:R-:W-:-:S13]  /*6c60*/  ISETP.GT.AND P1, PT, R3, RZ, P2 ;  /* 0x000000ff0300720c */ /* 0x000fda0001724270 */
[----:B------:R-:W-:Y:S01]  /*6c70*/  @P1 STG.E.U16 desc[UR36][R10.64+0x70], R84 ;  /* 0x000070540a001986 */ /* 0x000fe2000c101524 */
[----:B------:R-:W-:-:S05]  /*6c80*/  IADD3 R20, P1, R19, R8, RZ ;  /* 0x0000000813147210 */ /* 0x000fca0007f3e0ff */
[----:B------:R-:W-:Y:S01]  /*6c90*/  IMAD.X R21, R13, 0x1, R9, P1 ;  /* 0x000000010d157824 */ /* 0x000fe200008e0609 */
[----:B------:R-:W-:-:S05]  /*6ca0*/  IADD3 R12, P1, R19, R10, RZ ;  /* 0x0000000a130c7210 */ /* 0x000fca0007f3e0ff */
[----:B------:R-:W-:Y:S01]  /*6cb0*/  IMAD.X R13, R13, 0x1, R11, P1 ;  /* 0x000000010d0d7824 */ /* 0x000fe200008e060b */
[----:B------:R-:W-:-:S04]  /*6cc0*/  ISETP.GT.AND P1, PT, R4, 0x39, PT ;  /* 0x000000390400780c */ /* 0x000fc80003f24270 */
[----:B------:R-:W-:-:S13]  /*6cd0*/  ISETP.GT.AND P5, PT, R3, RZ, P1 ;  /* 0x000000ff0300720c */ /* 0x000fda0000fa4270 */
[----:B------:R-:W-:Y:S01]  /*6ce0*/  @P5 STG.E.U16 desc[UR36][R10.64+0x72], R85 ;  /* 0x000072550a005986 */ /* 0x000fe2000c101524 */
[----:B------:R-:W-:-:S13]  /*6cf0*/  ISETP.GT.AND P5, PT, R3, 0x8, P2 ;  /* 0x000000080300780c */ /* 0x000fda00017a4270 */
[----:B------:R-:W-:Y:S01]  /*6d00*/  @P5 STG.E.U16 desc[UR36][R8.64+0x70], R86 ;  /* 0x0000705608005986 */ /* 0x000fe2000c101524 */
[----:B------:R-:W-:-:S13]  /*6d10*/  ISETP.GT.AND P5, PT, R3, 0x8, P1 ;  /* 0x000000080300780c */ /* 0x000fda0000fa4270 */
[----:B------:R0:W-:Y:S01]  /*6d20*/  @P5 STG.E.U16 desc[UR36][R8.64+0x72], R87 ;  /* 0x0000725708005986 */ /* 0x0001e2000c101524 */
[C---:B------:R-:W-:Y:S02]  /*6d30*/  ISETP.GT.AND P5, PT, R3.reuse, 0x80, P6 ;  /* 0x000000800300780c */ /* 0x040fe400037a4270 */
[----:B------:R-:W-:-:S11]  /*6d40*/  ISETP.GT.AND P6, PT, R3, 0x88, P6 ;  /* 0x000000880300780c */ /* 0x000fd600037c4270 */
[----:B------:R-:W-:Y:S01]  /*6d50*/  @P5 STG.E.U16 desc[UR36][R12.64], R24 ;  /* 0x000000180c005986 */ /* 0x000fe2000c101524 */
[----:B------:R-:W-:-:S04]  /*6d60*/  ISETP.GT.AND P5, PT, R4, 0x1, PT ;  /* 0x000000010400780c */ /* 0x000fc80003fa4270 */
[----:B------:R-:W-:-:S13]  /*6d70*/  ISETP.GT.AND P5, PT, R3, 0x80, P5 ;  /* 0x000000800300780c */ /* 0x000fda0002fa4270 */
[----:B0-----:R-:W-:Y:S02]  /*6d80*/  @P5 IMAD.MOV.U32 R8, RZ, RZ, R12 ;  /* 0x000000ffff085224 */ /* 0x001fe400078e000c */
[----:B------:R-:W-:-:S05]  /*6d90*/  @P5 IMAD.MOV.U32 R9, RZ, RZ, R13 ;  /* 0x000000ffff095224 */ /* 0x000fca00078e000d */
[----:B------:R0:W-:Y:S01]  /*6da0*/  @P5 STG.E.U16 desc[UR36][R8.64+0x2], R25 ;  /* 0x0000021908005986 */ /* 0x0001e2000c101524 */
[----:B------:R-:W-:-:S03]  /*6db0*/  ISETP.NE.AND P5, PT, R5, RZ, PT ;  /* 0x000000ff0500720c */ /* 0x000fc60003fa5270 */
[----:B------:R-:W-:Y:S01]  /*6dc0*/  @P6 STG.E.U16 desc[UR36][R14.64], R26 ;  /* 0x0000001a0e006986 */ /* 0x000fe2000c101524 */
[----:B------:R-:W-:-:S04]  /*6dd0*/  ISETP.GT.AND P6, PT, R4, 0x1, PT ;  /* 0x000000010400780c */ /* 0x000fc80003fc4270 */
[----:B------:R-:W-:-:S13]  /*6de0*/  ISETP.GT.AND P6, PT, R3, 0x88, P6 ;  /* 0x000000880300780c */ /* 0x000fda00037c4270 */
[----:B------:R-:W-:Y:S01]  /*6df0*/  @P6 STG.E.U16 desc[UR36][R20.64+0x2], R27 ;  /* 0x0000021b14006986 */ /* 0x000fe2000c101524 */
[----:B------:R-:W-:-:S04]  /*6e00*/  ISETP.GT.AND P6, PT, R4, 0x8, PT ;  /* 0x000000080400780c */ /* 0x000fc80003fc4270 */
[----:B------:R-:W-:-:S13]  /*6e10*/  ISETP.GT.AND P6, PT, R3, 0x80, P6 ;  /* 0x000000800300780c */ /* 0x000fda00037c4270 */
[----:B0-----:R-:W-:Y:S02]  /*6e20*/  @P6 IMAD.MOV.U32 R8, RZ, RZ, R12 ;  /* 0x000000ffff086224 */ /* 0x001fe400078e000c */
[----:B------:R-:W-:-:S05]  /*6e30*/  @P6 IMAD.MOV.U32 R9, RZ, RZ, R13 ;  /* 0x000000ffff096224 */ /* 0x000fca00078e000d */
[----:B------:R0:W-:Y:S01]  /*6e40*/  @P6 STG.E.U16 desc[UR36][R8.64+0x10], R28 ;  /* 0x0000101c08006986 */ /* 0x0001e2000c101524 */
[----:B------:R-:W-:-:S04]  /*6e50*/  ISETP.GT.AND P6, PT, R4, 0x9, PT ;  /* 0x000000090400780c */ /* 0x000fc80003fc4270 */
[----:B------:R-:W-:-:S13]  /*6e60*/  ISETP.GT.AND P6, PT, R3, 0x80, P6 ;  /* 0x000000800300780c */ /* 0x000fda00037c4270 */
[----:B0-----:R-:W-:Y:S02]  /*6e70*/  @P6 IMAD.MOV.U32 R8, RZ, RZ, R12 ;  /* 0x000000ffff086224 */ /* 0x001fe400078e000c */
[----:B------:R-:W-:-:S05]  /*6e80*/  @P6 IMAD.MOV.U32 R9, RZ, RZ, R13 ;  /* 0x000000ffff096224 */ /* 0x000fca00078e000d */
[----:B------:R0:W-:Y:S01]  /*6e90*/  @P6 STG.E.U16 desc[UR36][R8.64+0x12], R29 ;  /* 0x0000121d08006986 */ /* 0x0001e2000c101524 */
[----:B------:R-:W-:-:S04]  /*6ea0*/  ISETP.GT.AND P6, PT, R4, 0x8, PT ;  /* 0x000000080400780c */ /* 0x000fc80003fc4270 */
[----:B------:R-:W-:-:S13]  /*6eb0*/  ISETP.GT.AND P6, PT, R3, 0x88, P6 ;  /* 0x000000880300780c */ /* 0x000fda00037c4270 */
        /* <DEDUP_REMOVED lines=45> */
[----:B------:R-:W-:Y:S01]  /*7190*/  @P6 STG.E.U16 desc[UR36][R8.64+0x42], R41 ;  /* 0x0000422908006986 */ /* 0x000fe2000c101524 */
[----:B------:R-:W-:-:S04]  /*71a0*/  ISETP.GT.AND P6, PT, R4, 0x20, PT ;  /* 0x000000200400780c */ /* 0x000fc80003fc4270 */
[----:B------:R-:W-:-:S13]  /*71b0*/  ISETP.GT.AND P6, PT, R3, 0x88, P6 ;  /* 0x000000880300780c */ /* 0x000fda00037c4270 */
[----:B------:R-:W-:Y:S01]  /*71c0*/  @P6 STG.E.U16 desc[UR36][R6.64+0x40], R42 ;  /* 0x0000402a06006986 */ /* 0x000fe2000c101524 */
[----:B------:R-:W-:-:S04]  /*71d0*/  ISETP.GT.AND P6, PT, R4, 0x21, PT ;  /* 0x000000210400780c */ /* 0x000fc80003fc4270 */
[----:B------:R-:W-:-:S13]  /*71e0*/  ISETP.GT.AND P6, PT, R3, 0x88, P6 ;  /* 0x000000880300780c */ /* 0x000fda00037c4270 */
[----:B------:R-:W-:Y:S02]  /*71f0*/  @P6 IMAD.MOV.U32 R4, RZ, RZ, R6 ;  /* 0x000000ffff046224 */ /* 0x000fe400078e0006 */
[----:B------:R-:W-:-:S05]  /*7200*/  @P6 IMAD.MOV.U32 R5, RZ, RZ, R7 ;  /* 0x000000ffff056224 */ /* 0x000fca00078e0007 */
[----:B------:R0:W-:Y:S01]  /*7210*/  @P6 STG.E.U16 desc[UR36][R4.64+0x42], R43 ;  /* 0x0000422b04006986 */ /* 0x0001e2000c101524 */
[C---:B------:R-:W-:Y:S02]  /*7220*/  ISETP.GT.AND P6, PT, R3.reuse, 0x80, P5 ;  /* 0x000000800300780c */ /* 0x040fe40002fc4270 */
[----:B------:R-:W-:-:S11]  /*7230*/  ISETP.GT.AND P5, PT, R3, 0x88, P5 ;  /* 0x000000880300780c */ /* 0x000fd60002fa4270 */
[----:B0-----:R-:W-:Y:S02]  /*7240*/  @P6 IMAD.MOV.U32 R4, RZ, RZ, R12 ;  /* 0x000000ffff046224 */ /* 0x001fe400078e000c */
[----:B------:R-:W-:-:S05]  /*7250*/  @P6 IMAD.MOV.U32 R5, RZ, RZ, R13 ;  /* 0x000000ffff056224 */ /* 0x000fca00078e000d */
[----:B------:R0:W-:Y:S01]  /*7260*/  @P6 STG.E.U16 desc[UR36][R4.64+0x50], R44 ;  /* 0x0000502c04006986 */ /* 0x0001e2000c101524 */
[C---:B------:R-:W-:Y:S02]  /*7270*/  ISETP.GT.AND P6, PT, R3.reuse, 0x80, P4 ;  /* 0x000000800300780c */ /* 0x040fe400027c4270 */
[----:B------:R-:W-:-:S11]  /*7280*/  ISETP.GT.AND P4, PT, R3, 0x88, P4 ;  /* 0x000000880300780c */ /* 0x000fd60002784270 */
[----:B0-----:R-:W-:Y:S02]  /*7290*/  @P6 IMAD.MOV.U32 R4, RZ, RZ, R12 ;  /* 0x000000ffff046224 */ /* 0x001fe400078e000c */
[----:B------:R-:W-:-:S05]  /*72a0*/  @P6 IMAD.MOV.U32 R5, RZ, RZ, R13 ;  /* 0x000000ffff056224 */ /* 0x000fca00078e000d */
[----:B------:R0:W-:Y:S02]  /*72b0*/  @P6 STG.E.U16 desc[UR36][R4.64+0x52], R45 ;  /* 0x0000522d04006986 */ /* 0x0001e4000c101524 */
[----:B0-----:R-:W-:Y:S02]  /*72c0*/  @P5 IMAD.MOV.U32 R4, RZ, RZ, R6 ;  /* 0x000000ffff045224 */ /* 0x001fe400078e0006 */
[----:B------:R-:W-:-:S05]  /*72d0*/  @P5 IMAD.MOV.U32 R5, RZ, RZ, R7 ;  /* 0x000000ffff055224 */ /* 0x000fca00078e0007 */
[----:B------:R0:W-:Y:S01]  /*72e0*/  @P5 STG.E.U16 desc[UR36][R4.64+0x50], R46 ;  /* 0x0000502e04005986 */ /* 0x0001e2000c101524 */
[C---:B------:R-:W-:Y:S02]  /*72f0*/  ISETP.GT.AND P5, PT, R3.reuse, 0x80, P3 ;  /* 0x000000800300780c */ /* 0x040fe40001fa4270 */
[----:B------:R-:W-:Y:S01]  /*7300*/  ISETP.GT.AND P3, PT, R3, 0x88, P3 ;  /* 0x000000880300780c */ /* 0x000fe20001f64270 */
        /* <DEDUP_REMOVED lines=17> */
[----:B------:R0:W-:Y:S02]  /*7420*/  @P3 STG.E.U16 desc[UR36][R4.64+0x60], R50 ;  /* 0x0000603204003986 */ /* 0x0001e4000c101524 */
[----:B0-----:R-:W-:Y:S02]  /*7430*/  @P0 IMAD.MOV.U32 R4, RZ, RZ, R6 ;  /* 0x000000ffff040224 */ /* 0x001fe400078e0006 */
[----:B------:R-:W-:-:S05]  /*7440*/  @P0 IMAD.MOV.U32 R5, RZ, RZ, R7 ;  /* 0x000000ffff050224 */ /* 0x000fca00078e0007 */
[----:B------:R0:W-:Y:S02]  /*7450*/  @P0 STG.E.U16 desc[UR36][R4.64+0x62], R51 ;  /* 0x0000623304000986 */ /* 0x0001e4000c101524 */
[----:B0-----:R-:W-:Y:S02]  /*7460*/  @P5 IMAD.MOV.U32 R4, RZ, RZ, R12 ;  /* 0x000000ffff045224 */ /* 0x001fe400078e000c */
[----:B------:R-:W-:-:S05]  /*7470*/  @P5 IMAD.MOV.U32 R5, RZ, RZ, R13 ;  /* 0x000000ffff055224 */ /* 0x000fca00078e000d */
[----:B------:R0:W-:Y:S04]  /*7480*/  @P5 STG.E.U16 desc[UR36][R4.64+0x70], R52 ;  /* 0x0000703404005986 */ /* 0x0001e8000c101524 */
[----:B------:R1:W-:Y:S01]  /*7490*/  @P4 STG.E.U16 desc[UR36][R12.64+0x72], R53 ;  /* 0x000072350c004986 */ /* 0x0003e2000c101524 */
[----:B0-----:R-:W-:Y:S02]  /*74a0*/  @P2 IMAD.MOV.U32 R4, RZ, RZ, R6 ;  /* 0x000000ffff042224 */ /* 0x001fe400078e0006 */
[----:B------:R-:W-:-:S05]  /*74b0*/  @P2 IMAD.MOV.U32 R5, RZ, RZ, R7 ;  /* 0x000000ffff052224 */ /* 0x000fca00078e0007 */
[----:B------:R1:W-:Y:S04]  /*74c0*/  @P2 STG.E.U16 desc[UR36][R4.64+0x70], R54 ;  /* 0x0000703604002986 */ /* 0x0003e8000c101524 */
[----:B------:R1:W-:Y:S02]  /*74d0*/  @P1 STG.E.U16 desc[UR36][R6.64+0x72], R55 ;  /* 0x0000723706001986 */ /* 0x0003e4000c101524 */
.L_x_152:
[----:B------:R-:W-:Y:S05]  /*74e0*/  BSYNC B0 ;  /* 0x0000000000007941 */ /* 0x000fea0003800000 */
.L_x_28:
[----:B------:R-:W-:Y:S01]  /*74f0*/  IADD3 R16, P0, R16, UR38, RZ ;  /* 0x0000002610107c10 */ /* 0x000fe2000ff1e0ff */
[----:B------:R-:W-:Y:S01]  /*7500*/  ULDC.64 UR4, c[0x0][0x650] ;  /* 0x0001940000047ab9 */ /* 0x000fe20000000a00 */
[----:B------:R-:W-:Y:S01]  /*7510*/  PRMT R3, RZ, 0x7610, R3 ;  /* 0x00007610ff037816 */ /* 0x000fe20000000003 */
[----:B------:R-:W-:Y:S01]  /*7520*/  IMAD.MOV.U32 R101, RZ, RZ, -0x1 ;  /* 0xffffffffff657424 */ /* 0x000fe200078e00ff */
[----:B------:R-:W-:Y:S01]  /*7530*/  IADD3.X R17, R17, UR41, RZ, P0, !PT ;  /* 0x0000002911117c10 */ /* 0x000fe200087fe4ff */
[----:B------:R-:W-:Y:S01]  /*7540*/  IMAD.MOV.U32 R19, RZ, RZ, -0x1 ;  /* 0xffffffffff137424 */ /* 0x000fe200078e00ff */
[----:B------:R-:W-:-:S04]  /*7550*/  ISETP.GE.U32.AND P0, PT, R16, UR4, PT ;  /* 0x0000000410007c0c */ /* 0x000fc8000bf06070 */
[----:B------:R-:W-:-:S13]  /*7560*/  ISETP.GE.U32.AND.EX P0, PT, R17, UR5, PT, P0 ;  /* 0x0000000511007c0c */ /* 0x000fda000bf06100 */
[----:B------:R-:W-:Y:S05]  /*7570*/  @P0 BRA `(.L_x_153) ;  /* 0x00000004004c0947 */ /* 0x000fea0003800000 */
[----:B0-----:R-:W0:Y:S01]  /*7580*/  LDC.64 R10, c[0x0][0x628] ;  /* 0x00018a00ff0a7b82 */ /* 0x001e220000000a00 */
[----:B-1----:R-:W1:Y:S01]  /*7590*/  S2R R12, SR_CTAID.X ;  /* 0x00000000000c7919 */ /* 0x002e620000002500 */
[----:B----4-:R-:W-:Y:S02]  /*75a0*/  IMAD.MOV.U32 R8, RZ, RZ, R16 ;  /* 0x000000ffff087224 */ /* 0x010fe400078e0010 */
[----:B------:R-:W-:Y:S01]  /*75b0*/  IMAD.MOV.U32 R9, RZ, RZ, R17 ;  /* 0x000000ffff097224 */ /* 0x000fe200078e0011 */
[----:B------:R-:W4:Y:S03]  /*75c0*/  S2R R20, SR_CTAID.Y ;  /* 0x0000000000147919 */ /* 0x000f260000002600 */
[----:B------:R-:W1:Y:S08]  /*75d0*/  LDC R0, c[0x0][0x630] ;  /* 0x00018c00ff007b82 */ /* 0x000e700000000800 */
[----:B------:R-:W1:Y:S01]  /*75e0*/  LDC.64 R14, c[0x0][0x620] ;  /* 0x00018800ff0e7b82 */ /* 0x000e620000000a00 */
[----:B0-----:R-:W-:-:S04]  /*75f0*/  ISETP.NE.U32.AND P0, PT, R10, RZ, PT ;  /* 0x000000ff0a00720c */ /* 0x001fc80003f05070 */
[----:B------:R-:W-:-:S13]  /*7600*/  ISETP.NE.AND.EX P0, PT, R11, RZ, PT, P0 ;  /* 0x000000ff0b00720c */ /* 0x000fda0003f05300 */
[----:B-1--4-:R-:W-:Y:S05]  /*7610*/  @!P0 BRA `(.L_x_154) ;  /* 0x0000000000288947 */ /* 0x012fea0003800000 */
        /* <DEDUP_REMOVED lines=10> */
.L_x_154:
[-CC-:B------:R-:W-:Y:S01]  /*76c0*/  SHF.R.U64 R19, R8, R0.reuse, R9.reuse ;  /* 0x0000000008137219 */ /* 0x180fe20000001209 */
[----:B------:R-:W0:Y:S01]  /*76d0*/  LDC.64 R26, c[0x0][0x640] ;  /* 0x00019000ff1a7b82 */ /* 0x000e220000000a00 */
[----:B------:R-:W-:Y:S01]  /*76e0*/  SHF.R.U32.HI R0, RZ, R0, R9 ;  /* 0x00000000ff007219 */ /* 0x000fe20000011609 */
[----:B------:R-:W-:Y:S01]  /*76f0*/  ULDC UR4, c[0x0][0x150] ;  /* 0x0000540000047ab9 */ /* 0x000fe20000000800 */
[----:B------:R-:W-:Y:S02]  /*7700*/  IADD3 R3, P0, RZ, -R19, RZ ;  /* 0x80000013ff037210 */ /* 0x000fe40007f1e0ff */
[----:B------:R-:W-:-:S03]  /*7710*/  I2FP.F32.U32 R7, R12 ;  /* 0x0000000c00077245 */ /* 0x000fc60000201000 */
[----:B------:R-:W1:Y:S01]  /*7720*/  LDC R6, c[0x0][0x618] ;  /* 0x00018600ff067b82 */ /* 0x000e620000000800 */
[----:B------:R-:W-:Y:S02]  /*7730*/  IMAD.X R5, RZ, RZ, ~R0, P0 ;  /* 0x000000ffff057224 */ /* 0x000fe400000e0e00 */
[----:B------:R-:W-:Y:S01]  /*7740*/  FMUL R7, R7, UR4 ;  /* 0x0000000407077c20 */ /* 0x000fe20008400000 */
[----:B------:R-:W-:Y:S01]  /*7750*/  ULDC UR4, c[0x0][0x154] ;  /* 0x0000550000047ab9 */ /* 0x000fe20000000800 */
[-C--:B------:R-:W-:Y:S02]  /*7760*/  IMAD R0, R5, R14.reuse, RZ ;  /* 0x0000000e05007224 */ /* 0x080fe400078e02ff */
[C---:B------:R-:W-:Y:S01]  /*7770*/  IMAD.WIDE.U32 R4, R3.reuse, R14, R16 ;  /* 0x0000000e03047225 */ /* 0x040fe200078e0010 */
[----:B------:R-:W4:Y:S01]  /*7780*/  LDC R11, c[0x0][0x608] ;  /* 0x00018200ff0b7b82 */ /* 0x000f220000000800 */
[----:B------:R-:W2:Y:S02]  /*7790*/  F2I.U32.TRUNC.NTZ R7, R7 ;  /* 0x0000000700077305 */ /* 0x000ea4000020f000 */
[----:B------:R-:W-:-:S04]  /*77a0*/  IMAD R3, R3, R15, R0 ;  /* 0x0000000f03037224 */ /* 0x000fc800078e0200 */
[----:B------:R-:W-:Y:S01]  /*77b0*/  IMAD.IADD R3, R5, 0x1, R3 ;  /* 0x0000000105037824 */ /* 0x000fe200078e0203 */
[----:B------:R-:W3:Y:S01]  /*77c0*/  LDC R8, c[0x0][0x658] ;  /* 0x00019600ff087b82 */ /* 0x000ee20000000800 */
[----:B------:R-:W-:Y:S02]  /*77d0*/  I2FP.F32.U32 R5, R20 ;  /* 0x0000001400057245 */ /* 0x000fe40000201000 */
[----:B0-----:R-:W-:-:S04]  /*77e0*/  ISETP.NE.U32.AND P0, PT, R26, RZ, PT ;  /* 0x000000ff1a00720c */ /* 0x001fc80003f05070 */
[----:B------:R-:W-:Y:S01]  /*77f0*/  ISETP.NE.AND.EX P0, PT, R27, RZ, PT, P0 ;  /* 0x000000ff1b00720c */ /* 0x000fe20003f05300 */
[----:B------:R-:W0:Y:S01]  /*7800*/  LDC R9, c[0x0][0x144] ;  /* 0x00005100ff097b82 */ /* 0x000e220000000800 */
[-C--:B-1----:R-:W-:Y:S01]  /*7810*/  SHF.R.U32.HI R0, RZ, R6.reuse, R3 ;  /* 0x00000006ff007219 */ /* 0x082fe20000011603 */
[----:B--2---:R-:W-:Y:S01]  /*7820*/  IMAD.MOV R7, RZ, RZ, -R7 ;  /* 0x000000ffff077224 */ /* 0x004fe200078e0a07 */
[----:B------:R-:W-:Y:S01]  /*7830*/  SHF.R.U64 R13, R4, R6, R3 ;  /* 0x00000006040d7219 */ /* 0x000fe20000001203 */
[----:B------:R-:W-:-:S04]  /*7840*/  FMUL R6, R5, UR4 ;  /* 0x0000000405067c20 */ /* 0x000fc80008400000 */
[----:B------:R-:W1:Y:S01]  /*7850*/  LDC R21, c[0x0][0x148] ;  /* 0x00005200ff157b82 */ /* 0x000e620000000800 */
[-CC-:B----4-:R-:W-:Y:S02]  /*7860*/  SHF.R.U64 R10, R13, R11.reuse, R0.reuse ;  /* 0x0000000b0d0a7219 */ /* 0x190fe40000001200 */
[----:B------:R-:W-:Y:S02]  /*7870*/  SHF.R.U32.HI R3, RZ, R11, R0 ;  /* 0x0000000bff037219 */ /* 0x000fe40000011600 */
[----:B------:R2:W4:Y:S03]  /*7880*/  F2I.U32.TRUNC.NTZ R0, R6 ;  /* 0x0000000600007305 */ /* 0x000526000020f000 */
[----:B------:R-:W1:Y:S01]  /*7890*/  LDC R14, c[0x0][0x648] ;  /* 0x00019200ff0e7b82 */ /* 0x000e620000000800 */
[-CC-:B---3--:R-:W-:Y:S02]  /*78a0*/  SHF.R.U64 R15, R10, R8.reuse, R3.reuse ;  /* 0x000000080a0f7219 */ /* 0x188fe40000001203 */
[----:B------:R-:W-:-:S03]  /*78b0*/  SHF.R.U32.HI R5, RZ, R8, R3 ;  /* 0x00000008ff057219 */ /* 0x000fc60000011603 */
[----:B------:R-:W-:Y:S02]  /*78c0*/  IMAD.MOV.U32 R4, RZ, RZ, R15 ;  /* 0x000000ffff047224 */ /* 0x000fe400078e000f */
[----:B------:R-:W3:Y:S01]  /*78d0*/  LDC R24, c[0x0][0x638] ;  /* 0x00018e00ff187b82 */ /* 0x000ee20000000800 */
[----:B0-----:R-:W-:-:S07]  /*78e0*/  IMAD R25, R9, R7, R12 ;  /* 0x0000000709197224 */ /* 0x001fce00078e020c */
[----:B------:R-:W0:Y:S08]  /*78f0*/  LDC R28, c[0x0][0x610] ;  /* 0x00018400ff1c7b82 */ /* 0x000e300000000800 */
[----:B------:R-:W0:Y:S01]  /*7900*/  LDC R29, c[0x0][0x600] ;  /* 0x00018000ff1d7b82 */ /* 0x000e220000000800 */
[----:B--2-4-:R-:W-:Y:S05]  /*7910*/  @!P0 BRA `(.L_x_155) ;  /* 0x0000000000288947 */ /* 0x014fea0003800000 */
[----:B------:R-:W2:Y:S02]  /*7920*/  LDC R4, c[0x0][0x64c] ;  /* 0x00019300ff047b82 */ /* 0x000ea40000000800 */
[----:B--2---:R-:W-:-:S05]  /*7930*/  IADD3 R3, P0, R15, R4, RZ ;  /* 0x000000040f037210 */ /* 0x004fca0007f1e0ff */
        /* <DEDUP_REMOVED lines=8> */
.L_x_155:
[----:B------:R-:W-:Y:S02]  /*79c0*/  ISETP.NE.AND P0, PT, R2, 0x1, PT ;  /* 0x000000010200780c */ /* 0x000fe40003f05270 */
[----:B-1----:R-:W-:Y:S01]  /*79d0*/  SHF.R.U64 R3, R4, R14, R5 ;  /* 0x0000000e04037219 */ /* 0x002fe20000001205 */
[----:B------:R-:W-:Y:S01]  /*79e0*/  IMAD.MOV R5, RZ, RZ, -R0 ;  /* 0x000000ffff057224 */ /* 0x000fe200078e0a00 */
[----:B------:R-:W-:Y:S02]  /*79f0*/  LOP3.LUT R0, R10, R99, RZ, 0xc0, !PT ;  /* 0x000000630a007212 */ /* 0x000fe400078ec0ff */
[----:B------:R-:W-:Y:S01]  /*7a00*/  LOP3.LUT R6, R13, R98, RZ, 0xc0, !PT ;  /* 0x000000620d067212 */ /* 0x000fe200078ec0ff */
[----:B------:R-:W-:Y:S02]  /*7a10*/  IMAD.MOV R4, RZ, RZ, -R3 ;  /* 0x000000ffff047224 */ /* 0x000fe400078e0a03 */
[----:B------:R-:W-:Y:S02]  /*7a20*/  IMAD R0, R91, R3, R0 ;  /* 0x000000035b007224 */ /* 0x000fe400078e0200 */
[----:B---3--:R-:W-:-:S02]  /*7a30*/  IMAD R3, R4, R24, R15 ;  /* 0x0000001804037224 */ /* 0x008fc400078e020f */
[----:B------:R-:W-:Y:S02]  /*7a40*/  @P0 IMAD R25, R21, R5, R20 ;  /* 0x0000000515190224 */ /* 0x000fe400078e0214 */
[----:B0-----:R-:W-:Y:S02]  /*7a50*/  IMAD R5, R3, R29, R6 ;  /* 0x0000001d03057224 */ /* 0x001fe400078e0206 */
[----:B------:R-:W-:Y:S02]  /*7a60*/  IMAD R0, R0, R28, R25 ;  /* 0x0000001c00007224 */ /* 0x000fe400078e0219 */
[----:B------:R-:W-:-:S03]  /*7a70*/  IMAD.MOV.U32 R4, RZ, RZ, 0x1 ;  /* 0x00000001ff047424 */ /* 0x000fc600078e00ff */
[----:B------:R-:W-:Y:S02]  /*7a80*/  SEL R101, R5, R0, !P0 ;  /* 0x0000000005657207 */ /* 0x000fe40004000000 */
[----:B------:R-:W-:Y:S02]  /*7a90*/  PRMT R3, R4, 0x7610, R3 ;  /* 0x0000761004037816 */ /* 0x000fe40000000003 */
[----:B------:R-:W-:-:S07]  /*7aa0*/  SEL R0, R0, R5, !P0 ;  /* 0x0000000500007207 */ /* 0x000fce0004000000 */
.L_x_153:
[----:B------:R-:W-:Y:S01]  /*7ab0*/  UIMAD.WIDE.U32 UR4, UR42, 0x24924925, URZ ;  /* 0x249249252a0478a5 */ /* 0x000fe2000f8e003f */
[----:B------:R-:W-:Y:S01]  /*7ac0*/  LOP3.LUT P0, RZ, R3, 0xff, RZ, 0xc0, !PT ;  /* 0x000000ff03ff7812 */ /* 0x000fe2000780c0ff */
[----:B------:R-:W-:Y:S02]  /*7ad0*/  IMAD.MOV.U32 R109, RZ, RZ, R0 ;  /* 0x000000ffff6d7224 */ /* 0x000fe400078e0000 */
[----:B------:R-:W-:-:S04]  /*7ae0*/  UIADD3 UR4, UR42, -UR5, URZ ;  /* 0x800000052a047290 */ /* 0x000fc8000fffe03f */
[----:B------:R-:W-:-:S04]  /*7af0*/  ULEA.HI UR4, UR4, UR5, URZ, 0x1f ;  /* 0x0000000504047291 */ /* 0x000fc8000f8ff83f */
[----:B------:R-:W-:-:S04]  /*7b00*/  USHF.R.U32.HI UR4, URZ, 0x2, UR4 ;  /* 0x000000023f047899 */ /* 0x000fc80008011604 */
[----:B------:R-:W-:Y:S01]  /*7b10*/  UIMAD UR42, UR4, -0x7, UR42 ;  /* 0xfffffff9042a78a4 */ /* 0x000fe2000f8e022a */
[----:B------:R-:W-:Y:S11]  /*7b20*/  @P0 BRA `(.L_x_156) ;  /* 0xffffff9400cc0947 */ /* 0x000ff6000383ffff */
[----:B------:R-:W-:Y:S05]  /*7b30*/  EXIT ;  /* 0x000000000000794d */ /* 0x000fea0003800000 */
.L_x_3:
        /* <DEDUP_REMOVED lines=26> */
.L_x_158:
[--C-:B------:R-:W-:Y:S01]  /*7ce0*/  SHF.R.U64 R14, R12, R20, R13.reuse ;  /* 0x000000140c0e7219 */ /* 0x100fe2000000120d */
[----:B------:R-:W0:Y:S01]  /*7cf0*/  LDC R24, c[0x0][0x618] ;  /* 0x00018600ff187b82 */ /* 0x000e220000000800 */
[----:B------:R-:W-:Y:S01]  /*7d00*/  I2FP.F32.U32 R8, R6 ;  /* 0x0000000600087245 */ /* 0x000fe20000201000 */
[----:B------:R-:W-:Y:S01]  /*7d10*/  ULDC UR4, c[0x0][0x150] ;  /* 0x0000540000047ab9 */ /* 0x000fe20000000800 */
[----:B------:R-:W-:Y:S02]  /*7d20*/  SHF.R.U32.HI R7, RZ, R20, R13 ;  /* 0x00000014ff077219 */ /* 0x000fe4000001160d */
[----:B------:R-:W-:Y:S01]  /*7d30*/  IADD3 R11, P0, RZ, -R14, RZ ;  /* 0x8000000eff0b7210 */ /* 0x000fe20007f1e0ff */
[----:B------:R-:W-:Y:S01]  /*7d40*/  FMUL R13, R8, UR4 ;  /* 0x00000004080d7c20 */ /* 0x000fe20008400000 */
[----:B------:R-:W-:Y:S01]  /*7d50*/  ULDC UR4, c[0x0][0x154] ;  /* 0x0000550000047ab9 */ /* 0x000fe20000000800 */
[----:B------:R-:W1:Y:S02]  /*7d60*/  LDC.64 R26, c[0x0][0x640] ;  /* 0x00019000ff1a7b82 */ /* 0x000e640000000a00 */
[----:B------:R-:W-:-:S02]  /*7d70*/  IMAD.X R7, RZ, RZ, ~R7, P0 ;  /* 0x000000ffff077224 */ /* 0x000fc400000e0e07 */
[----:B------:R-:W2:Y:S01]  /*7d80*/  F2I.U32.TRUNC.NTZ R13, R13 ;  /* 0x0000000d000d7305 */ /* 0x000ea2000020f000 */
[----:B------:R-:W-:-:S03]  /*7d90*/  IMAD.WIDE.U32 R8, R11, R22, R16 ;  /* 0x000000160b087225 */ /* 0x000fc600078e0010 */
[----:B------:R-:W3:Y:S01]  /*7da0*/  LDC R15, c[0x0][0x144] ;  /* 0x00005100ff0f7b82 */ /* 0x000ee20000000800 */
[----:B------:R-:W-:-:S04]  /*7db0*/  IMAD R10, R7, R22, RZ ;  /* 0x00000016070a7224 */ /* 0x000fc800078e02ff */
[----:B------:R-:W-:Y:S02]  /*7dc0*/  IMAD R7, R11, R23, R10 ;  /* 0x000000170b077224 */ /* 0x000fe400078e020a */
[----:B------:R-:W-:Y:S01]  /*7dd0*/  IMAD.MOV.U32 R10, RZ, RZ, -0x1 ;  /* 0xffffffffff0a7424 */ /* 0x000fe200078e00ff */
[----:B------:R-:W4:Y:S01]  /*7de0*/  LDC R20, c[0x0][0x608] ;  /* 0x00018200ff147b82 */ /* 0x000f220000000800 */
[----:B------:R-:W-:Y:S01]  /*7df0*/  IMAD.IADD R7, R9, 0x1, R7 ;  /* 0x0000000109077824 */ /* 0x000fe200078e0207 */
[----:B------:R-:W-:-:S04]  /*7e00*/  I2FP.F32.U32 R9, R5 ;  /* 0x0000000500097245 */ /* 0x000fc80000201000 */
[-C--:B0-----:R-:W-:Y:S01]  /*7e10*/  SHF.R.U64 R12, R8, R24.reuse, R7 ;  /* 0x00000018080c7219 */ /* 0x081fe20000001207 */
[----:B--2---:R-:W-:Y:S01]  /*7e20*/  IMAD.MOV R8, RZ, RZ, -R13 ;  /* 0x000000ffff087224 */ /* 0x004fe200078e0a0d */
[----:B------:R-:W0:Y:S01]  /*7e30*/  LDC R11, c[0x0][0x658] ;  /* 0x00019600ff0b7b82 */ /* 0x000e220000000800 */
[----:B-1----:R-:W-:Y:S01]  /*7e40*/  ISETP.NE.U32.AND P0, PT, R26, RZ, PT ;  /* 0x000000ff1a00720c */ /* 0x002fe20003f05070 */
[----:B------:R-:W-:Y:S01]  /*7e50*/  FMUL R9, R9, UR4 ;  /* 0x0000000409097c20 */ /* 0x000fe20008400000 */
[----:B------:R-:W-:Y:S02]  /*7e60*/  SHF.R.U32.HI R7, RZ, R24, R7 ;  /* 0x00000018ff077219 */ /* 0x000fe40000011607 */
[----:B------:R-:W-:-:S03]  /*7e70*/  ISETP.NE.AND.EX P0, PT, R27, RZ, PT, P0 ;  /* 0x000000ff1b00720c */ /* 0x000fc60003f05300 */
[----:B------:R-:W1:Y:S01]  /*7e80*/  LDC R22, c[0x0][0x148] ;  /* 0x00005200ff167b82 */ /* 0x000e620000000800 */
[----:B---3--:R-:W-:Y:S02]  /*7e90*/  IMAD R23, R15, R8, R6 ;  /* 0x000000080f177224 */ /* 0x008fe400078e0206 */
[----:B------:R-:W-:-:S05]  /*7ea0*/  IMAD.MOV.U32 R8, RZ, RZ, 0x1 ;  /* 0x00000001ff087424 */ /* 0x000fca00078e00ff */
[----:B------:R-:W2:Y:S01]  /*7eb0*/  LDC R21, c[0x0][0x600] ;  /* 0x00018000ff157b82 */ /* 0x000ea20000000800 */
[-CC-:B----4-:R-:W-:Y:S02]  /*7ec0*/  SHF.R.U64 R15, R12, R20.reuse, R7.reuse ;  /* 0x000000140c0f7219 */ /* 0x190fe40000001207 */
[----:B------:R-:W-:Y:S02]  /*7ed0*/  SHF.R.U32.HI R6, RZ, R20, R7 ;  /* 0x00000014ff067219 */ /* 0x000fe40000011607 */
[----:B------:R3:W4:Y:S03]  /*7ee0*/  F2I.U32.TRUNC.NTZ R20, R9 ;  /* 0x0000000900147305 */ /* 0x000726000020f000 */
[----:B------:R-:W1:Y:S01]  /*7ef0*/  LDC R25, c[0x0][0x648] ;  /* 0x00019200ff197b82 */ /* 0x000e620000000800 */
[-C--:B0-----:R-:W-:Y:S02]  /*7f00*/  SHF.R.U64 R19, R15, R11.reuse, R6 ;  /* 0x0000000b0f137219 */ /* 0x081fe40000001206 */
[----:B------:R-:W-:-:S02]  /*7f10*/  SHF.L.U32 R10, R10, R11, RZ ;  /* 0x0000000b0a0a7219 */ /* 0x000fc400000006ff */
[-C--:B------:R-:W-:Y:S01]  /*7f20*/  SHF.R.U32.HI R7, RZ, R11.reuse, R6 ;  /* 0x0000000bff077219 */ /* 0x080fe20000011606 */
[----:B------:R-:W-:Y:S01]  /*7f30*/  IMAD.MOV.U32 R6, RZ, RZ, R19 ;  /* 0x000000ffff067224 */ /* 0x000fe200078e0013 */
[----:B------:R-:W-:Y:S01]  /*7f40*/  SHF.L.U32 R24, R8, R11, RZ ;  /* 0x0000000b08187219 */ /* 0x000fe200000006ff */
[----:B------:R-:W0:Y:S01]  /*7f50*/  LDC R28, c[0x0][0x638] ;  /* 0x00018e00ff1c7b82 */ /* 0x000e220000000800 */
[----:B------:R-:W-:-:S07]  /*7f60*/  LOP3.LUT R30, RZ, R10, RZ, 0x33, !PT ;  /* 0x0000000aff1e7212 */ /* 0x000fce00078e33ff */
[----:B------:R-:W0:Y:S01]  /*7f70*/  LDC R29, c[0x0][0x610] ;  /* 0x00018400ff1d7b82 */ /* 0x000e220000000800 */
[----:B---34-:R-:W-:Y:S05]  /*7f80*/  @!P0 BRA `(.L_x_159) ;  /* 0x0000000000288947 */ /* 0x018fea0003800000 */
[----:B------:R-:W3:Y:S02]  /*7f90*/  LDC R6, c[0x0][0x64c] ;  /* 0x00019300ff067b82 */ /* 0x000ee40000000800 */
[----:B---3--:R-:W-:-:S05]  /*7fa0*/  IADD3 R11, P0, R19, R6, RZ ;  /* 0x00000006130b7210 */ /* 0x008fca0007f1e0ff */
        /* <DEDUP_REMOVED lines=8> */
.L_x_159:
[----:B------:R-:W-:Y:S01]  /*8030*/  ISETP.NE.AND P0, PT, R2, 0x1, PT ;  /* 0x000000010200780c */ /* 0x000fe20003f05270 */
[----:B--2---:R-:W-:Y:S01]  /*8040*/  VIADD R9, R21, 0xffffffff ;  /* 0xffffffff15097836 */ /* 0x004fe20000000000 */
[----:B-1----:R-:W-:Y:S01]  /*8050*/  SHF.R.U64 R7, R6, R25, R7 ;  /* 0x0000001906077219 */ /* 0x002fe20000001207 */
[----:B------:R-:W-:Y:S01]  /*8060*/  IMAD.MOV R20, RZ, RZ, -R20 ;  /* 0x000000ffff147224 */ /* 0x000fe200078e0a14 */
[----:B------:R-:W-:Y:S02]  /*8070*/  LOP3.LUT R6, R15, R30, RZ, 0xc0, !PT ;  /* 0x0000001e0f067212 */ /* 0x000fe400078ec0ff */
[----:B------:R-:W-:Y:S01]  /*8080*/  LOP3.LUT R12, R12, R9, RZ, 0xc0, !PT ;  /* 0x000000090c0c7212 */ /* 0x000fe200078ec0ff */
[----:B------:R-:W-:Y:S02]  /*8090*/  IMAD.MOV R8, RZ, RZ, -R7 ;  /* 0x000000ffff087224 */ /* 0x000fe400078e0a07 */
[----:B------:R-:W-:Y:S02]  /*80a0*/  IMAD R6, R24, R7, R6 ;  /* 0x0000000718067224 */ /* 0x000fe400078e0206 */
[----:B------:R-:W-:-:S02]  /*80b0*/  IMAD.MOV.U32 R9, RZ, RZ, 0x1 ;  /* 0x00000001ff097424 */ /* 0x000fc400078e00ff */
[----:B------:R-:W-:Y:S02]  /*80c0*/  @P0 IMAD R23, R22, R20, R5 ;  /* 0x0000001416170224 */ /* 0x000fe400078e0205 */
[----:B0-----:R-:W-:Y:S02]  /*80d0*/  IMAD R5, R8, R28, R19 ;  /* 0x0000001c08057224 */ /* 0x001fe400078e0213 */
[----:B------:R-:W-:Y:S02]  /*80e0*/  IMAD R19, R6, R29, R23 ;  /* 0x0000001d06137224 */ /* 0x000fe400078e0217 */
[----:B------:R-:W-:Y:S02]  /*80f0*/  IMAD R6, R5, R21, R12 ;  /* 0x0000001505067224 */ /* 0x000fe400078e020c */
[----:B------:R-:W-:-:S03]  /*8100*/  IMAD.MOV.U32 R8, RZ, RZ, R14 ;  /* 0x000000ffff087224 */ /* 0x000fc600078e000e */
[----:B------:R-:W-:Y:S02]  /*8110*/  SEL R20, R6, R19, !P0 ;  /* 0x0000001306147207 */ /* 0x000fe40004000000 */
[----:B------:R-:W-:-:S07]  /*8120*/  SEL R19, R19, R6, !P0 ;  /* 0x0000000613137207 */ /* 0x000fce0004000000 */
.L_x_157:
[----:B------:R-:W-:-:S08]  /*8130*/  NOP ;  /* 0x0000000000007918 */ /* 0x000fd00000000000 */
[----:B------:R-:W0:-:S00]  /*8140*/  USETMAXREG.DEALLOC.CTAPOOL 0x28 ;  /* 0x00000028000079c8 */ /* 0x000e0000080e0500 */
[----:B0-----:R-:W-:-:S13]  /*8150*/  ISETP.NE.AND P0, PT, R0, RZ, PT ;  /* 0x000000ff0000720c */ /* 0x001fda0003f05270 */
[----:B------:R-:W-:Y:S05]  /*8160*/  @P0 EXIT ;  /* 0x000000000000094d */ /* 0x000fea0003800000 */
[----:B------:R-:W-:Y:S01]  /*8170*/  LOP3.LUT P0, RZ, R9, 0xff, RZ, 0xc0, !PT ;  /* 0x000000ff09ff7812 */ /* 0x000fe2000780c0ff */
[----:B------:R-:W-:Y:S02]  /*8180*/  IMAD.MOV.U32 R0, RZ, RZ, 0x1 ;  /* 0x00000001ff007424 */ /* 0x000fe400078e00ff */
[----:B------:R-:W-:-:S10]  /*8190*/  IMAD.MOV.U32 R12, RZ, RZ, RZ ;  /* 0x000000ffff0c7224 */ /* 0x000fd400078e00ff */
[----:B------:R-:W-:Y:S05]  /*81a0*/  @!P0 BRA `(.L_x_160) ;  /* 0x0000000c004c8947 */ /* 0x000fea0003800000 */
[----:B------:R-:W0:Y:S01]  /*81b0*/  LDC R0, c[0x0][0x28c] ;  /* 0x0000a300ff007b82 */ /* 0x000e220000000800 */
[----:B------:R-:W-:Y:S01]  /*81c0*/  LOP3.LUT P0, RZ, R3, 0x1f, RZ, 0xc0, !PT ;  /* 0x0000001f03ff7812 */ /* 0x000fe2000780c0ff */
[----:B------:R-:W-:Y:S01]  /*81d0*/  ULDC UR5, c[0x0][0x658] ;  /* 0x0001960000057ab9 */ /* 0x000fe20000000800 */
[----:B------:R-:W-:Y:S01]  /*81e0*/  UMOV UR6, 0xffffffff ;  /* 0xffffffff00067882 */ /* 0x000fe20000000000 */
[----:B------:R-:W-:Y:S01]  /*81f0*/  BSSY B0, `(.L_x_160) ;  /* 0x00000ce000007945 */ /* 0x000fe20003800000 */
[----:B------:R-:W-:Y:S01]  /*8200*/  USHF.L.U32 UR6, UR6, UR5, URZ ;  /* 0x0000000506067299 */ /* 0x000fe2000800063f */
[C---:B------:R-:W-:Y:S01]  /*8210*/  ISETP.NE.AND P2, PT, R4.reuse, RZ, PT ;  /* 0x000000ff0400720c */ /* 0x040fe20003f45270 */
[----:B------:R-:W-:Y:S01]  /*8220*/  IMAD.MOV.U32 R13, RZ, RZ, 0x1 ;  /* 0x00000001ff0d7424 */ /* 0x000fe200078e00ff */
[----:B------:R-:W-:Y:S01]  /*8230*/  ISETP.NE.OR P0, PT, R4, RZ, !P0 ;  /* 0x000000ff0400720c */ /* 0x000fe20004705670 */
[----:B------:R-:W-:Y:S01]  /*8240*/  IMAD.MOV.U32 R12, RZ, RZ, RZ ;  /* 0x000000ffff0c7224 */ /* 0x000fe200078e00ff */
[----:B------:R-:W-:Y:S01]  /*8250*/  LOP3.LUT R11, R18, 0x2, RZ, 0xfc, !PT ;  /* 0x00000002120b7812 */ /* 0x000fe200078efcff */
[----:B------:R-:W-:Y:S01]  /*8260*/  ULDC UR4, c[0x0][0x600] ;  /* 0x0001800000047ab9 */ /* 0x000fe20000000800 */
[----:B------:R-:W-:Y:S01]  /*8270*/  UMOV UR7, 0x1 ;  /* 0x0000000100077882 */ /* 0x000fe20000000000 */
[----:B------:R-:W-:-:S02]  /*8280*/  UIADD3 UR4, UR4, -0x1, URZ ;  /* 0xffffffff04047890 */ /* 0x000fc4000fffe03f */
[----:B------:R-:W-:Y:S02]  /*8290*/  USHF.L.U32 UR5, UR7, UR5, URZ ;  /* 0x0000000507057299 */ /* 0x000fe4000800063f */
[----:B------:R-:W-:Y:S01]  /*82a0*/  ULOP3.LUT UR13, URZ, UR6, URZ, 0x33, !UPT ;  /* 0x000000063f0d7292 */ /* 0x000fe2000f8e333f */
[----:B------:R-:W-:Y:S01]  /*82b0*/  ULDC.64 UR22, c[0x0][0x198] ;  /* 0x0000660000167ab9 */ /* 0x000fe20000000a00 */
[----:B0-----:R-:W-:-:S05]  /*82c0*/  VIADD R0, R0, 0x7f ;  /* 0x0000007f00007836 */ /* 0x001fca0000000000 */
[----:B------:R-:W-:-:S04]  /*82d0*/  SHF.R.S32.HI R3, RZ, 0x1f, R0 ;  /* 0x0000001fff037819 */ /* 0x000fc80000011400 */
[----:B------:R-:W-:Y:S01]  /*82e0*/  LEA.HI R3, R3, R0, RZ, 0x7 ;  /* 0x0000000003037211 */ /* 0x000fe200078f38ff */
[----:B------:R-:W-:-:S03]  /*82f0*/  IMAD.MOV.U32 R0, RZ, RZ, 0x1 ;  /* 0x00000001ff007424 */ /* 0x000fc600078e00ff */
[----:B------:R-:W-:-:S05]  /*8300*/  SHF.R.S32.HI R3, RZ, 0x7, R3 ;  /* 0x00000007ff037819 */ /* 0x000fca0000011403 */
[----:B------:R-:W-:-:S07]  /*8310*/  VIADD R10, R3, 0x1 ;  /* 0x00000001030a7836 */ /* 0x000fce0000000000 */
.L_x_172:
[----:B------:R-:W-:-:S03]  /*8320*/  UMOV UR6, 0xffffffff ;  /* 0xffffffff00067882 */ /* 0x000fc60000000000 */
[----:B------:R-:W-:Y:S05]  /*8330*/  BRA.DIV UR6, `(.L_x_161) ;  /* 0x0000001206407947 */ /* 0x000fea000b800000 */
[----:B------:R-:W-:-:S13]  /*8340*/  ELECT P6, URZ, PT ;  /* 0x00000000003f782f */ /* 0x000fda00038c0000 */
.L_x_186:
[----:B------:R-:W0:Y:S01]  /*8350*/  LDC R4, c[0x0][0x28c] ;  /* 0x0000a300ff047b82 */ /* 0x000e220000000800 */
[----:B------:R-:W-:Y:S01]  /*8360*/  BSSY B1, `(.L_x_162) ;  /* 0x0000043000017945 */ /* 0x000fe20003800000 */
[----:B0-----:R-:W-:-:S13]  /*8370*/  ISETP.LT.OR P6, PT, R4, 0x1, !P6 ;  /* 0x000000010400780c */ /* 0x001fda00077c1670 */
[----:B------:R-:W-:Y:S05]  /*8380*/  @P6 BRA `(.L_x_163) ;  /* 0x0000000400006947 */ /* 0x000fea0003800000 */
[----:B------:R-:W-:Y:S02]  /*8390*/  IMAD.SHL.U32 R19, R19, 0x100, RZ ;  /* 0x0000010013137824 */ /* 0x000fe400078e00ff */
[----:B------:R-:W-:Y:S02]  /*83a0*/  IMAD.SHL.U32 R20, R20, 0x40, RZ ;  /* 0x0000004014147824 */ /* 0x000fe400078e00ff */
[----:B------:R-:W-:Y:S02]  /*83b0*/  IMAD.MOV.U32 R21, RZ, RZ, RZ ;  /* 0x000000ffff157224 */ /* 0x000fe400078e00ff */
[----:B------:R-:W-:Y:S02]  /*83c0*/  IMAD.MOV.U32 R4, RZ, RZ, R10 ;  /* 0x000000ffff047224 */ /* 0x000fe400078e000a */
[----:B------:R-:W-:Y:S02]  /*83d0*/  IMAD.MOV.U32 R5, RZ, RZ, R0 ;  /* 0x000000ffff057224 */ /* 0x000fe400078e0000 */
[----:B------:R-:W-:-:S07]  /*83e0*/  IMAD.MOV.U32 R6, RZ, RZ, R12 ;  /* 0x000000ffff067224 */ /* 0x000fce00078e000c */
.L_x_167:
[----:B------:R-:W0:Y:S01]  /*83f0*/  S2R R14, SR_CgaCtaId ;  /* 0x00000000000e7919 */ /* 0x000e220000008800 */
[----:B------:R-:W-:Y:S01]  /*8400*/  MOV R7, 0x400 ;  /* 0x0000040000077802 */ /* 0x000fe20000000f00 */
[----:B------:R-:W1:Y:S03]  /*8410*/  @!P2 LDC R9, c[0x0][0x500] ;  /* 0x00014000ff09ab82 */ /* 0x000e660000000800 */
[----:B0-----:R-:W-:Y:S02]  /*8420*/  LEA R15, R14, R7, 0x18 ;  /* 0x000000070e0f7211 */ /* 0x001fe400078ec0ff */
[----:B------:R-:W-:-:S03]  /*8430*/  SHF.L.U32 R7, R5, 0x1f, RZ ;  /* 0x0000001f05077819 */ /* 0x000fc600000006ff */
[----:B------:R-:W-:-:S04]  /*8440*/  IMAD R14, R6, 0x8, R15 ;  /* 0x00000008060e7824 */ /* 0x000fc800078e020f */
[----:B------:R-:W0:Y:S02]  /*8450*/  SYNCS.PHASECHK.TRANS64.TRYWAIT P1, [R14+URZ+0x38], R7 ;  /* 0x000038070e0075a7 */ /* 0x000e24000802017f */
[----:B01----:R-:W-:Y:S05]  /*8460*/  @!P1 BRA `(.L_x_164) ;  /* 0x0000001000149947 */ /* 0x003fea0003800000 */
.L_x_187:
[----:B0-----:R-:W-:Y:S01]  /*8470*/  PRMT R7, R11, 0x9910, RZ ;  /* 0x000099100b077816 */ /* 0x001fe200000000ff */
[----:B------:R0:W-:Y:S03]  /*8480*/  @!P2 SYNCS.ARRIVE.TRANS64 RZ, [R14+URZ], R9 ;  /* 0x000000090effa9a7 */ /* 0x0001e6000800003f */
[----:B------:R-:W-:-:S13]  /*8490*/  ISETP.NE.AND P1, PT, R7, 0x2, PT ;  /* 0x000000020700780c */ /* 0x000fda0003f25270 */
[----:B0-----:R-:W-:Y:S05]  /*84a0*/  @P1 BRA `(.L_x_165) ;  /* 0x0000000000041947 */ /* 0x001fea0003800000 */
[----:B------:R-:W-:Y:S01]  /*84b0*/  BPT.TRAP 0x1 ;  /* 0x000000040000795c */ /* 0x000fe20000300000 */
.L_x_165:
[----:B------:R-:W-:Y:S05]  /*84c0*/  @P0 BRA `(.L_x_166) ;  /* 0x0000000000040947 */ /* 0x000fea0003800000 */
[----:B------:R-:W-:Y:S01]  /*84d0*/  BPT.TRAP 0x1 ;  /* 0x000000040000795c */ /* 0x000fe20000300000 */
.L_x_166:
[C-C-:B------:R-:W-:Y:S01]  /*84e0*/  IMAD R7, R6.reuse, 0x10000, R15.reuse ;  /* 0x0001000006077824 */ /* 0x140fe200078e020f */
[----:B------:R-:W-:Y:S01]  /*84f0*/  R2UR UR34, R21 ;  /* 0x00000000152272ca */ /* 0x000fe200000e0000 */
[----:B------:R-:W-:Y:S01]  /*8500*/  IMAD R15, R6, 0x4000, R15 ;  /* 0x00004000060f7824 */ /* 0x000fe200078e020f */
[----:B------:R-:W-:Y:S01]  /*8510*/  R2UR UR33, R14 ;  /* 0x000000000e2172ca */ /* 0x000fe200000e0000 */
[----:B------:R-:W-:Y:S01]  /*8520*/  VIADD R4, R4, 0xffffffff ;  /* 0xffffffff04047836 */ /* 0x000fe20000000000 */
[----:B------:R-:W-:Y:S01]  /*8530*/  R2UR UR24, R7 ;  /* 0x00000000071872ca */ /* 0x000fe200000e0000 */
[----:B------:R-:W-:Y:S01]  /*8540*/  UIADD3 UR6, UP0, UR22, 0xf0, URZ ;  /* 0x000000f016067890 */ /* 0x000fe2000ff1e03f */
[----:B------:R-:W-:Y:S01]  /*8550*/  R2UR UR8, R15 ;  /* 0x000000000f0872ca */ /* 0x000fe200000e0000 */
[----:B------:R-:W-:Y:S01]  /*8560*/  UIADD3 UR30, UP1, UR22, 0x1f0, URZ ;  /* 0x000001f0161e7890 */ /* 0x000fe2000ff3e03f */
[----:B------:R-:W-:Y:S01]  /*8570*/  R2UR UR36, R8 ;  /* 0x00000000082472ca */ /* 0x000fe200000e0000 */
[----:B------:R-:W-:Y:S01]  /*8580*/  UIADD3.X UR7, URZ, UR23, URZ, UP0, !UPT ;  /* 0x000000173f077290 */ /* 0x000fe200087fe43f */
[----:B------:R-:W-:Y:S01]  /*8590*/  R2UR UR35, R19 ;  /* 0x00000000132372ca */ /* 0x000fe200000e0000 */
[----:B------:R-:W-:Y:S01]  /*85a0*/  UIADD3.X UR31, URZ, UR23, URZ, UP1, !UPT ;  /* 0x000000173f1f7290 */ /* 0x000fe20008ffe43f */
[----:B------:R-:W-:Y:S01]  /*85b0*/  R2UR UR19, R20 ;  /* 0x00000000141372ca */ /* 0x000fe200000e0000 */
[----:B------:R-:W-:Y:S01]  /*85c0*/  UIADD3 UR26, UR34, 0x40, URZ ;  /* 0x00000040221a7890 */ /* 0x000fe2000fffe03f */
[----:B------:R-:W-:Y:S01]  /*85d0*/  ISETP.GT.AND P3, PT, R4, 0x1, PT ;  /* 0x000000010400780c */ /* 0x000fe20003f64270 */
[----:B------:R-:W-:Y:S01]  /*85e0*/  VIADD R6, R6, 0x1 ;  /* 0x0000000106067836 */ /* 0x000fe20000000000 */
[----:B------:R-:W-:Y:S01]  /*85f0*/  UMOV UR14, 0x0 ;  /* 0x00000000000e7882 */ /* 0x000fe20000000000 */
[----:B------:R-:W-:Y:S01]  /*8600*/  UIADD3 UR32, UR24, 0x180, URZ ;  /* 0x0000018018207890 */ /* 0x000fe2000fffe03f */
[----:B------:R-:W-:Y:S01]  /*8610*/  VIADD R21, R21, 0x80 ;  /* 0x0000008015157836 */ /* 0x000fe20000000000 */
[----:B------:R-:W-:Y:S01]  /*8620*/  UIADD3 UR24, UR24, 0x8180, URZ ;  /* 0x0000818018187890 */ /* 0x000fe2000fffe03f */
[----:B------:R-:W-:Y:S01]  /*8630*/  ISETP.NE.AND P1, PT, R6, 0x7, PT ;  /* 0x000000070600780c */ /* 0x000fe20003f25270 */
[----:B------:R-:W-:-:S02]  /*8640*/  UIADD3 UR16, UR8, 0x70180, URZ ;  /* 0x0007018008107890 */ /* 0x000fc4000fffe03f */
[----:B------:R-:W-:Y:S01]  /*8650*/  UIADD3 UR8, UR8, 0x72180, URZ ;  /* 0x0007218008087890 */ /* 0x000fe2000fffe03f */
[----:B------:R-:W-:Y:S01]  /*8660*/  SEL R14, RZ, 0x1, P1 ;  /* 0x00000001ff0e7807 */ /* 0x000fe20000800000 */
[----:B------:R-:W-:Y:S01]  /*8670*/  UMOV UR15, 0x10000000 ;  /* 0x10000000000f7882 */ /* 0x000fe20000000000 */
[----:B------:R-:W-:Y:S01]  /*8680*/  UMOV UR25, UR33 ;  /* 0x0000002100197c82 */ /* 0x000fe20008000000 */
[----:B------:R-:W-:Y:S01]  /*8690*/  UMOV UR28, UR36 ;  /* 0x00000024001c7c82 */ /* 0x000fe20008000000 */
[----:B------:R-:W-:Y:S01]  /*86a0*/  UMOV UR27, UR35 ;  /* 0x00000023001b7c82 */ /* 0x000fe20008000000 */
[----:B------:R-:W-:Y:S01]  /*86b0*/  UMOV UR17, UR33 ;  /* 0x0000002100117c82 */ /* 0x000fe20008000000 */
[----:B------:R-:W-:Y:S01]  /*86c0*/  UMOV UR18, UR34 ;  /* 0x0000002200127c82 */ /* 0x000fe20008000000 */
[----:B------:R-:W-:Y:S01]  /*86d0*/  UMOV UR20, UR36 ;  /* 0x0000002400147c82 */ /* 0x000fe20008000000 */
[----:B------:R0:W-:Y:S01]  /*86e0*/  UTMALDG.3D [UR32], [UR6], desc[UR14] ;  /* 0x00000e20060075b4 */ /* 0x0001e20008011000 */
[----:B------:R-:W-:Y:S01]  /*86f0*/  UMOV UR9, UR33 ;  /* 0x0000002100097c82 */ /* 0x000fe20008000000 */
[----:B------:R-:W-:Y:S01]  /*8700*/  UMOV UR11, UR19 ;  /* 0x00000013000b7c82 */ /* 0x000fe20008000000 */
[----:B------:R-:W-:Y:S01]  /*8710*/  UMOV UR12, UR36 ;  /* 0x00000024000c7c82 */ /* 0x000fe20008000000 */
[----:B------:R-:W-:Y:S01]  /*8720*/  UMOV UR10, UR26 ;  /* 0x0000001a000a7c82 */ /* 0x000fe20008000000 */
[----:B------:R-:W-:-:S02]  /*8730*/  LOP3.LUT R5, R5, R14, RZ, 0x3c, !PT ;  /* 0x0000000e05057212 */ /* 0x000fc400078e3cff */
[----:B------:R-:W-:Y:S01]  /*8740*/  SEL R6, R6, RZ, P1 ;  /* 0x000000ff06067207 */ /* 0x000fe20000800000 */
[----:B------:R0:W-:Y:S01]  /*8750*/  UTMALDG.3D [UR24], [UR6], desc[UR14] ;  /* 0x00000e18060075b4 */ /* 0x0001e20008011000 */
[----:B------:R0:W-:Y:S01]  /*8760*/  UTMALDG.3D [UR16], [UR30], desc[UR14] ;  /* 0x00000e101e0075b4 */ /* 0x0001e20008011000 */
[----:B------:R0:W-:Y:S02]  /*8770*/  UTMALDG.3D [UR8], [UR30], desc[UR14] ;  /* 0x00000e081e0075b4 */ /* 0x0001e40008011000 */
[----:B0-----:R-:W-:Y:S05]  /*8780*/  @P3 BRA `(.L_x_167) ;  /* 0xfffffffc00183947 */ /* 0x001fea000383ffff */
.L_x_163:
[----:B------:R-:W-:Y:S05]  /*8790*/  BSYNC B1 ;  /* 0x0000000000017941 */ /* 0x000fea0003800000 */
.L_x_162:
[----:B------:R-:W-:Y:S01]  /*87a0*/  LOP3.LUT P4, RZ, R13, 0xff, RZ, 0xc0, !PT ;  /* 0x000000ff0dff7812 */ /* 0x000fe2000788c0ff */
[C---:B------:R-:W-:Y:S01]  /*87b0*/  IMAD.IADD R12, R3.reuse, 0x1, R12 ;  /* 0x00000001030c7824 */ /* 0x040fe200078e020c */
[----:B------:R-:W-:Y:S01]  /*87c0*/  ULDC.64 UR6, c[0x0][0x650] ;  /* 0x0001940000067ab9 */ /* 0x000fe20000000a00 */
[C---:B------:R-:W-:Y:S01]  /*87d0*/  ISETP.GE.U32.AND P3, PT, R3.reuse, 0x7, PT ;  /* 0x000000070300780c */ /* 0x040fe20003f66070 */
[----:B------:R-:W-:Y:S01]  /*87e0*/  BSSY B1, `(.L_x_168) ;  /* 0x000006c000017945 */ /* 0x000fe20003800000 */
[C---:B------:R-:W-:Y:S01]  /*87f0*/  IMAD.WIDE.U32 R4, R12.reuse, 0x24924925, RZ ;  /* 0x249249250c047825 */ /* 0x040fe200078e00ff */
[C---:B------:R-:W-:Y:S02]  /*8800*/  ISETP.GT.U32.AND P1, PT, R12.reuse, 0x6, PT ;  /* 0x000000060c00780c */ /* 0x040fe40003f24070 */
[----:B------:R-:W-:Y:S01]  /*8810*/  PRMT R13, RZ, 0x7610, R13 ;  /* 0x00007610ff0d7816 */ /* 0x000fe2000000000d */
[----:B------:R-:W-:Y:S01]  /*8820*/  IMAD.IADD R4, R12, 0x1, -R5 ;  /* 0x000000010c047824 */ /* 0x000fe200078e0a05 */
[----:B------:R-:W-:Y:S01]  /*8830*/  ISETP.LT.U32.AND P1, PT, R3, 0x7, P1 ;  /* 0x000000070300780c */ /* 0x000fe20000f21070 */
[----:B------:R-:W-:-:S02]  /*8840*/  IMAD.MOV.U32 R19, RZ, RZ, -0x1 ;  /* 0xffffffffff137424 */ /* 0x000fc400078e00ff */
[----:B------:R-:W0:Y:S01]  /*8850*/  @P4 S2R R7, SR_CgaCtaId ;  /* 0x0000000000074919 */ /* 0x000e220000008800 */
[----:B------:R-:W-:Y:S01]  /*8860*/  @P4 MOV R6, 0x400 ;  /* 0x0000040000064802 */ /* 0x000fe20000000f00 */
[----:B------:R-:W-:Y:S01]  /*8870*/  IMAD.MOV.U32 R20, RZ, RZ, -0x1 ;  /* 0xffffffffff147424 */ /* 0x000fe200078e00ff */
[----:B------:R-:W-:Y:S01]  /*8880*/  LEA.HI R4, R4, R5, RZ, 0x1f ;  /* 0x0000000504047211 */ /* 0x000fe200078ff8ff */
[----:B------:R-:W-:-:S03]  /*8890*/  IMAD.MOV.U32 R8, RZ, RZ, -0x1 ;  /* 0xffffffffff087424 */ /* 0x000fc600078e00ff */
[--C-:B------:R-:W-:Y:S02]  /*88a0*/  SHF.R.U32.HI R5, RZ, 0x2, R4.reuse ;  /* 0x00000002ff057819 */ /* 0x100fe40000011604 */
[----:B------:R-:W-:-:S03]  /*88b0*/  PRMT R4, RZ, 0x7610, R4 ;  /* 0x00007610ff047816 */ /* 0x000fc60000000004 */
[----:B------:R-:W-:Y:S01]  /*88c0*/  IMAD R12, R5, -0x7, R12 ;  /* 0xfffffff9050c7824 */ /* 0x000fe200078e020c */
[----:B0-----:R-:W-:Y:S02]  /*88d0*/  @P4 LEA R6, R7, R6, 0x18 ;  /* 0x0000000607064211 */ /* 0x001fe400078ec0ff */
[----:B------:R-:W-:Y:S02]  /*88e0*/  SEL R7, RZ, 0x1, !P1 ;  /* 0x00000001ff077807 */ /* 0x000fe40004800000 */
[----:B------:R-:W-:Y:S01]  /*88f0*/  IADD3 R16, P1, R16, UR38, RZ ;  /* 0x0000002610107c10 */ /* 0x000fe2000ff3e0ff */
[----:B------:R0:W-:Y:S01]  /*8900*/  @P4 SYNCS.ARRIVE.TRANS64.A1T0 RZ, [R6+URZ+0x88], RZ ;  /* 0x000088ff06ff49a7 */ /* 0x0001e2000810003f */
[----:B------:R-:W-:Y:S02]  /*8910*/  LOP3.LUT R0, R0, R7, RZ, 0x3c, !PT ;  /* 0x0000000700007212 */ /* 0x000fe400078e3cff */
[----:B------:R-:W-:Y:S02]  /*8920*/  IADD3.X R17, R17, UR41, RZ, P1, !PT ;  /* 0x0000002911117c10 */ /* 0x000fe40008ffe4ff */
[----:B------:R-:W-:-:S02]  /*8930*/  ISETP.GE.U32.AND P1, PT, R16, UR6, PT ;  /* 0x0000000610007c0c */ /* 0x000fc4000bf26070 */
[----:B------:R-:W-:Y:S02]  /*8940*/  @P3 LOP3.LUT R0, R0, 0x1, R5, 0x78, !PT ;  /* 0x0000000100003812 */ /* 0x000fe400078e7805 */
[----:B------:R-:W-:-:S13]  /*8950*/  ISETP.GE.U32.AND.EX P1, PT, R17, UR7, PT, P1 ;  /* 0x0000000711007c0c */ /* 0x000fda000bf26110 */
[----:B0-----:R-:W-:Y:S05]  /*8960*/  @P1 BRA `(.L_x_169) ;  /* 0x00000004004c1947 */ /* 0x001fea0003800000 */
[----:B------:R-:W-:Y:S01]  /*8970*/  ULDC.64 UR6, c[0x0][0x628] ;  /* 0x00018a0000067ab9 */ /* 0x000fe20000000a00 */
[----:B------:R-:W0:Y:S01]  /*8980*/  S2R R15, SR_CTAID.X ;  /* 0x00000000000f7919 */ /* 0x000e220000002500 */
[----:B------:R-:W-:Y:S01]  /*8990*/  ISETP.NE.U32.AND P1, PT, RZ, UR6, PT ;  /* 0x00000006ff007c0c */ /* 0x000fe2000bf25070 */
[----:B------:R-:W-:Y:S01]  /*89a0*/  ULDC UR9, c[0x0][0x630] ;  /* 0x00018c0000097ab9 */ /* 0x000fe20000000800 */
[----:B------:R-:W-:Y:S01]  /*89b0*/  IMAD.MOV.U32 R4, RZ, RZ, R16 ;  /* 0x000000ffff047224 */ /* 0x000fe200078e0010 */
[----:B------:R-:W1:Y:S01]  /*89c0*/  S2R R14, SR_CTAID.Y ;  /* 0x00000000000e7919 */ /* 0x000e620000002600 */
[----:B------:R-:W-:Y:S01]  /*89d0*/  ISETP.NE.AND.EX P1, PT, RZ, UR7, PT, P1 ;  /* 0x00000007ff007c0c */ /* 0x000fe2000bf25310 */
[----:B------:R-:W-:-:S12]  /*89e0*/  IMAD.MOV.U32 R5, RZ, RZ, R17 ;  /* 0x000000ffff057224 */ /* 0x000fd800078e0011 */
[----:B------:R-:W-:Y:S05]  /*89f0*/  @!P1 BRA `(.L_x_170) ;  /* 0x0000000000289947 */ /* 0x000fea0003800000 */
[----:B------:R-:W-:Y:S02]  /*8a00*/  ULDC UR8, c[0x0][0x634] ;  /* 0x00018d0000087ab9 */ /* 0x000fe40000000800 */
[----:B------:R-:W-:-:S05]  /*8a10*/  IADD3 R9, P1, R16, UR8, RZ ;  /* 0x0000000810097c10 */ /* 0x000fca000ff3e0ff */
[----:B------:R-:W-:-:S04]  /*8a20*/  IMAD.X R19, RZ, RZ, R17, P1 ;  /* 0x000000ffff137224 */ /* 0x000fc800008e0611 */
[----:B------:R-:W-:-:S04]  /*8a30*/  IMAD.WIDE.U32 R6, R19, UR6, RZ ;  /* 0x0000000613067c25 */ /* 0x000fc8000f8e00ff */
[----:B------:R-:W-:-:S04]  /*8a40*/  IMAD.WIDE.U32 R6, P1, R9, UR7, R6 ;  /* 0x0000000709067c25 */ /* 0x000fc8000f820006 */
[----:B------:R-:W-:-:S04]  /*8a50*/  IMAD.WIDE.U32 R8, R9, UR6, RZ ;  /* 0x0000000609087c25 */ /* 0x000fc8000f8e00ff */
[----:B------:R-:W-:Y:S01]  /*8a60*/  IMAD.X R5, RZ, RZ, RZ, P1 ;  /* 0x000000ffff057224 */ /* 0x000fe200008e06ff */
[----:B------:R-:W-:Y:S01]  /*8a70*/  IADD3 RZ, P1, R9, R6, RZ ;  /* 0x0000000609ff7210 */ /* 0x000fe20007f3e0ff */
[----:B------:R-:W-:-:S04]  /*8a80*/  IMAD.MOV.U32 R4, RZ, RZ, R7 ;  /* 0x000000ffff047224 */ /* 0x000fc800078e0007 */
[----:B------:R-:W-:-:S08]  /*8a90*/  IMAD.WIDE.U32.X R4, R19, UR7, R4, P1 ;  /* 0x0000000713047c25 */ /* 0x000fd000088e0404 */
.L_x_170:
[--C-:B------:R-:W-:Y:S01]  /*8aa0*/  SHF.R.U64 R8, R4, UR9, R5.reuse ;  /* 0x0000000904087c19 */ /* 0x100fe20008001205 */
[----:B------:R-:W-:Y:S01]  /*8ab0*/  ULDC.64 UR6, c[0x0][0x620] ;  /* 0x0001880000067ab9 */ /* 0x000fe20000000a00 */
[----:B------:R-:W-:Y:S01]  /*8ac0*/  SHF.R.U32.HI R4, RZ, UR9, R5 ;  /* 0x00000009ff047c19 */ /* 0x000fe20008011605 */
[----:B------:R-:W2:Y:S01]  /*8ad0*/  LDC R24, c[0x0][0x144] ;  /* 0x00005100ff187b82 */ /* 0x000ea20000000800 */
[----:B------:R-:W-:Y:S01]  /*8ae0*/  IADD3 R7, P1, RZ, -R8, RZ ;  /* 0x80000008ff077210 */ /* 0x000fe20007f3e0ff */
[----:B------:R-:W-:Y:S01]  /*8af0*/  ULDC.64 UR10, c[0x0][0x640] ;  /* 0x00019000000a7ab9 */ /* 0x000fe20000000a00 */
[----:B0-----:R-:W-:Y:S01]  /*8b00*/  I2FP.F32.U32 R9, R15 ;  /* 0x0000000f00097245 */ /* 0x001fe20000201000 */
[----:B------:R-:W-:Y:S02]  /*8b10*/  ULDC UR8, c[0x0][0x608] ;  /* 0x0001820000087ab9 */ /* 0x000fe40000000800 */
[----:B------:R-:W-:Y:S01]  /*8b20*/  IMAD.X R4, RZ, RZ, ~R4, P1 ;  /* 0x000000ffff047224 */ /* 0x000fe200008e0e04 */
[----:B------:R-:W-:Y:S01]  /*8b30*/  ISETP.NE.U32.AND P1, PT, RZ, UR10, PT ;  /* 0x0000000aff007c0c */ /* 0x000fe2000bf25070 */
[----:B------:R-:W0:Y:S02]  /*8b40*/  LDC R21, c[0x0][0x148] ;  /* 0x00005200ff157b82 */ /* 0x000e240000000800 */
[----:B------:R-:W-:Y:S01]  /*8b50*/  IMAD R6, R4, UR6, RZ ;  /* 0x0000000604067c24 */ /* 0x000fe2000f8e02ff */
[----:B------:R-:W-:Y:S01]  /*8b60*/  ISETP.NE.AND.EX P1, PT, RZ, UR11, PT, P1 ;  /* 0x0000000bff007c0c */ /* 0x000fe2000bf25310 */
[----:B------:R-:W-:Y:S01]  /*8b70*/  IMAD.WIDE.U32 R4, R7, UR6, R16 ;  /* 0x0000000607047c25 */ /* 0x000fe2000f8e0010 */
[----:B------:R-:W-:-:S03]  /*8b80*/  ULDC UR6, c[0x0][0x150] ;  /* 0x0000540000067ab9 */ /* 0x000fc60000000800 */
[----:B------:R-:W-:Y:S02]  /*8b90*/  IMAD R7, R7, UR7, R6 ;  /* 0x0000000707077c24 */ /* 0x000fe4000f8e0206 */
[----:B------:R-:W-:Y:S01]  /*8ba0*/  FMUL R6, R9, UR6 ;  /* 0x0000000609067c20 */ /* 0x000fe20008400000 */
[----:B------:R-:W-:Y:S01]  /*8bb0*/  ULDC UR6, c[0x0][0x618] ;  /* 0x0001860000067ab9 */ /* 0x000fe20000000800 */
[----:B------:R-:W-:Y:S01]  /*8bc0*/  ULDC UR7, c[0x0][0x154] ;  /* 0x0000550000077ab9 */ /* 0x000fe20000000800 */
[----:B------:R-:W-:-:S03]  /*8bd0*/  IMAD.IADD R5, R5, 0x1, R7 ;  /* 0x0000000105057824 */ /* 0x000fc600078e0207 */
[----:B------:R-:W3:Y:S02]  /*8be0*/  F2I.U32.TRUNC.NTZ R6, R6 ;  /* 0x0000000600067305 */ /* 0x000ee4000020f000 */
[----:B------:R-:W-:Y:S02]  /*8bf0*/  SHF.R.U64 R9, R4, UR6, R5 ;  /* 0x0000000604097c19 */ /* 0x000fe40008001205 */
[----:B-1----:R-:W-:-:S05]  /*8c00*/  I2FP.F32.U32 R4, R14 ;  /* 0x0000000e00047245 */ /* 0x002fca0000201000 */
[----:B------:R-:W-:Y:S01]  /*8c10*/  FMUL R22, R4, UR7 ;  /* 0x0000000704167c20 */ /* 0x000fe20008400000 */
[----:B------:R-:W-:Y:S01]  /*8c20*/  SHF.R.U32.HI R4, RZ, UR6, R5 ;  /* 0x00000006ff047c19 */ /* 0x000fe20008011605 */
[----:B------:R-:W-:-:S03]  /*8c30*/  ULDC UR6, c[0x0][0x658] ;  /* 0x0001960000067ab9 */ /* 0x000fc60000000800 */
[--C-:B------:R-:W-:Y:S01]  /*8c40*/  SHF.R.U64 R20, R9, UR8, R4.reuse ;  /* 0x0000000809147c19 */ /* 0x100fe20008001204 */
[----:B------:R-:W1:Y:S01]  /*8c50*/  F2I.U32.TRUNC.NTZ R22, R22 ;  /* 0x0000001600167305 */ /* 0x000e62000020f000 */
[----:B------:R-:W-:Y:S01]  /*8c60*/  SHF.R.U32.HI R5, RZ, UR8, R4 ;  /* 0x00000008ff057c19 */ /* 0x000fe20008011604 */
[----:B---3--:R-:W-:-:S03]  /*8c70*/  IMAD.MOV R6, RZ, RZ, -R6 ;  /* 0x000000ffff067224 */ /* 0x008fc600078e0a06 */
[----:B------:R-:W-:Y:S01]  /*8c80*/  SHF.R.U64 R19, R20, UR6, R5 ;  /* 0x0000000614137c19 */ /* 0x000fe20008001205 */
[----:B--2---:R-:W-:Y:S01]  /*8c90*/  IMAD R15, R24, R6, R15 ;  /* 0x00000006180f7224 */ /* 0x004fe200078e020f */
[----:B------:R-:W-:-:S03]  /*8ca0*/  SHF.R.U32.HI R23, RZ, UR6, R5 ;  /* 0x00000006ff177c19 */ /* 0x000fc60008011605 */
[----:B------:R-:W-:Y:S02]  /*8cb0*/  IMAD.MOV.U32 R4, RZ, RZ, R19 ;  /* 0x000000ffff047224 */ /* 0x000fe400078e0013 */
[----:B------:R-:W-:Y:S01]  /*8cc0*/  IMAD.MOV.U32 R5, RZ, RZ, R23 ;  /* 0x000000ffff057224 */ /* 0x000fe200078e0017 */
[----:B-1----:R-:W-:Y:S06]  /*8cd0*/  @!P1 BRA `(.L_x_171) ;  /* 0x0000000000289947 */ /* 0x002fec0003800000 */
[----:B------:R-:W-:Y:S02]  /*8ce0*/  ULDC UR6, c[0x0][0x64c] ;  /* 0x0001930000067ab9 */ /* 0x000fe40000000800 */
[----:B------:R-:W-:-:S05]  /*8cf0*/  IADD3 R5, P1, R19, UR6, RZ ;  /* 0x0000000613057c10 */ /* 0x000fca000ff3e0ff */
[----:B------:R-:W-:-:S04]  /*8d00*/  IMAD.X R23, RZ, RZ, R23, P1 ;  /* 0x000000ffff177224 */ /* 0x000fc800008e0617 */
[----:B------:R-:W-:-:S04]  /*8d10*/  IMAD.WIDE.U32 R6, R23, UR10, RZ ;  /* 0x0000000a17067c25 */ /* 0x000fc8000f8e00ff */
[----:B------:R-:W-:-:S04]  /*8d20*/  IMAD.WIDE.U32 R6, P1, R5, UR11, R6 ;  /* 0x0000000b05067c25 */ /* 0x000fc8000f820006 */
[----:B------:R-:W-:-:S04]  /*8d30*/  IMAD.WIDE.U32 R4, R5, UR10, RZ ;  /* 0x0000000a05047c25 */ /* 0x000fc8000f8e00ff */
[----:B------:R-:W-:Y:S01]  /*8d40*/  IMAD.MOV.U32 R4, RZ, RZ, R7 ;  /* 0x000000ffff047224 */ /* 0x000fe200078e0007 */
[----:B------:R-:W-:Y:S01]  /*8d50*/  IADD3 RZ, P3, R5, R6, RZ ;  /* 0x0000000605ff7210 */ /* 0x000fe20007f7e0ff */
[----:B------:R-:W-:-:S04]  /*8d60*/  IMAD.X R5, RZ, RZ, RZ, P1 ;  /* 0x000000ffff057224 */ /* 0x000fc800008e06ff */
[----:B------:R-:W-:-:S08]  /*8d70*/  IMAD.WIDE.U32.X R4, R23, UR11, R4, P3 ;  /* 0x0000000b17047c25 */ /* 0x000fd000098e0404 */
.L_x_171:
[----:B------:R-:W-:Y:S01]  /*8d80*/  ISETP.NE.AND P1, PT, R2, 0x1, PT ;  /* 0x000000010200780c */ /* 0x000fe20003f25270 */
[----:B------:R-:W-:Y:S01]  /*8d90*/  ULDC UR6, c[0x0][0x648] ;  /* 0x0001920000067ab9 */ /* 0x000fe20000000800 */
[----:B------:R-:W-:Y:S01]  /*8da0*/  LOP3.LUT R20, R20, UR13, RZ, 0xc0, !PT ;  /* 0x0000000d14147c12 */ /* 0x000fe2000f8ec0ff */
[----:B------:R-:W-:Y:S01]  /*8db0*/  IMAD.MOV R22, RZ, RZ, -R22 ;  /* 0x000000ffff167224 */ /* 0x000fe200078e0a16 */
[----:B------:R-:W-:Y:S01]  /*8dc0*/  SHF.R.U64 R5, R4, UR6, R5 ;  /* 0x0000000604057c19 */ /* 0x000fe20008001205 */
[----:B------:R-:W-:Y:S01]  /*8dd0*/  ULDC UR6, c[0x0][0x638] ;  /* 0x00018e0000067ab9 */ /* 0x000fe20000000800 */
[----:B------:R-:W-:Y:S01]  /*8de0*/  LOP3.LUT R6, R9, UR4, RZ, 0xc0, !PT ;  /* 0x0000000409067c12 */ /* 0x000fe2000f8ec0ff */
[----:B------:R-:W-:Y:S02]  /*8df0*/  ULDC UR7, c[0x0][0x610] ;  /* 0x0001840000077ab9 */ /* 0x000fe40000000800 */
[----:B------:R-:W-:Y:S02]  /*8e00*/  IMAD.MOV R4, RZ, RZ, -R5 ;  /* 0x000000ffff047224 */ /* 0x000fe400078e0a05 */
[----:B------:R-:W-:-:S02]  /*8e10*/  IMAD R20, R5, UR5, R20 ;  /* 0x0000000505147c24 */ /* 0x000fc4000f8e0214 */
[----:B0-----:R-:W-:Y:S02]  /*8e20*/  @P1 IMAD R15, R21, R22, R14 ;  /* 0x00000016150f1224 */ /* 0x001fe400078e020e */
[----:B------:R-:W-:Y:S01]  /*8e30*/  IMAD R19, R4, UR6, R19 ;  /* 0x0000000604137c24 */ /* 0x000fe2000f8e0213 */
[----:B------:R-:W-:Y:S01]  /*8e40*/  ULDC UR6, c[0x0][0x600] ;  /* 0x0001800000067ab9 */ /* 0x000fe20000000800 */
[----:B------:R-:W-:Y:S02]  /*8e50*/  IMAD R15, R20, UR7, R15 ;  /* 0x00000007140f7c24 */ /* 0x000fe4000f8e020f */
[----:B------:R-:W-:Y:S02]  /*8e60*/  IMAD R6, R19, UR6, R6 ;  /* 0x0000000613067c24 */ /* 0x000fe4000f8e0206 */
[----:B------:R-:W-:-:S03]  /*8e70*/  IMAD.MOV.U32 R4, RZ, RZ, 0x1 ;  /* 0x00000001ff047424 */ /* 0x000fc600078e00ff */
[----:B------:R-:W-:Y:S02]  /*8e80*/  SEL R20, R6, R15, !P1 ;  /* 0x0000000f06147207 */ /* 0x000fe40004800000 */
[----:B------:R-:W-:-:S07]  /*8e90*/  SEL R19, R15, R6, !P1 ;  /* 0x000000060f137207 */ /* 0x000fce0004800000 */
.L_x_169:
[----:B------:R-:W-:Y:S05]  /*8ea0*/  BSYNC B1 ;  /* 0x0000000000017941 */ /* 0x000fea0003800000 */
.L_x_168:
[----:B------:R-:W-:-:S13]  /*8eb0*/  LOP3.LUT P1, RZ, R4, 0xff, RZ, 0xc0, !PT ;  /* 0x000000ff04ff7812 */ /* 0x000fda000782c0ff */
[----:B------:R-:W-:Y:S05]  /*8ec0*/  @P1 BRA `(.L_x_172) ;  /* 0xfffffff400141947 */ /* 0x000fea000383ffff */
[----:B------:R-:W-:Y:S05]  /*8ed0*/  BSYNC B0 ;  /* 0x0000000000007941 */ /* 0x000fea0003800000 */
.L_x_160:
[----:B------:R-:W-:-:S03]  /*8ee0*/  UMOV UR6, 0xffffffff ;  /* 0xffffffff00067882 */ /* 0x000fc60000000000 */
[----:B------:R-:W-:Y:S05]  /*8ef0*/  BRA.DIV UR6, `(.L_x_173) ;  /* 0x0000000606847947 */ /* 0x000fea000b800000 */
[----:B------:R-:W-:-:S13]  /*8f00*/  ELECT P6, URZ, PT ;  /* 0x00000000003f782f */ /* 0x000fda00038c0000 */
.L_x_190:
[----:B------:R-:W-:Y:S04]  /*8f10*/  BSSY B0, `(.L_x_174) ;  /* 0x0000046000007945 */ /* 0x000fe80003800000 */
[----:B------:R-:W-:Y:S05]  /*8f20*/  @!P6 BRA `(.L_x_175) ;  /* 0x000000040010e947 */ /* 0x000fea0003800000 */
[----:B------:R-:W-:-:S04]  /*8f30*/  LOP3.LUT R18, R18, 0x2, RZ, 0xfc, !PT ;  /* 0x0000000212127812 */ /* 0x000fc800078efcff */
[----:B------:R-:W-:-:S13]  /*8f40*/  ISETP.NE.AND P0, PT, R18, 0x3, PT ;  /* 0x000000031200780c */ /* 0x000fda0003f05270 */
[----:B------:R-:W-:Y:S05]  /*8f50*/  @!P0 BRA `(.L_x_176) ;  /* 0x0000000000048947 */ /* 0x000fea0003800000 */
[----:B------:R-:W-:Y:S01]  /*8f60*/  BPT.TRAP 0x1 ;  /* 0x000000040000795c */ /* 0x000fe20000300000 */
.L_x_176:
[----:B------:R-:W0:Y:S01]  /*8f70*/  S2R R3, SR_CgaCtaId ;  /* 0x0000000000037919 */ /* 0x000e220000008800 */
[----:B------:R-:W-:-:S04]  /*8f80*/  MOV R2, 0x400 ;  /* 0x0000040000027802 */ /* 0x000fc80000000f00 */
[----:B0-----:R-:W-:Y:S02]  /*8f90*/  LEA R3, R3, R2, 0x18 ;  /* 0x0000000203037211 */ /* 0x001fe400078ec0ff */
[----:B------:R-:W-:-:S03]  /*8fa0*/  SHF.L.U32 R2, R0, 0x1f, RZ ;  /* 0x0000001f00027819 */ /* 0x000fc600000006ff */
[----:B------:R-:W-:-:S04]  /*8fb0*/  VIADD R3, R3, 0x38 ;  /* 0x0000003803037836 */ /* 0x000fc80000000000 */
[C---:B------:R-:W-:Y:S02]  /*8fc0*/  IMAD R7, R12.reuse, 0x8, R3 ;  /* 0x000000080c077824 */ /* 0x040fe400078e0203 */
[----:B------:R-:W-:Y:S02]  /*8fd0*/  VIADD R12, R12, 0x1 ;  /* 0x000000010c0c7836 */ /* 0x000fe40000000000 */
[----:B------:R-:W0:Y:S03]  /*8fe0*/  SYNCS.PHASECHK.TRANS64.TRYWAIT P0, [R7+URZ], R2 ;  /* 0x00000002070075a7 */ /* 0x000e26000800017f */
[----:B------:R-:W-:-:S04]  /*8ff0*/  ISETP.NE.AND P1, PT, R12, 0x7, PT ;  /* 0x000000070c00780c */ /* 0x000fc80003f25270 */
[----:B------:R-:W-:Y:S02]  /*9000*/  SEL R5, RZ, 0x1, P1 ;  /* 0x00000001ff057807 */ /* 0x000fe40000800000 */
[----:B------:R-:W-:Y:S02]  /*9010*/  SEL R12, R12, RZ, P1 ;  /* 0x000000ff0c0c7207 */ /* 0x000fe40000800000 */
[----:B------:R-:W-:-:S03]  /*9020*/  LOP3.LUT R5, R0, R5, RZ, 0x3c, !PT ;  /* 0x0000000500057212 */ /* 0x000fc600078e3cff */
[----:B------:R-:W-:Y:S01]  /*9030*/  IMAD R9, R12, 0x8, R3 ;  /* 0x000000080c097824 */ /* 0x000fe200078e0203 */
[----:B------:R-:W-:Y:S01]  /*9040*/  SHF.L.U32 R4, R5, 0x1f, RZ ;  /* 0x0000001f05047819 */ /* 0x000fe200000006ff */
[----:B0-----:R-:W-:Y:S06]  /*9050*/  @!P0 BRA `(.L_x_177) ;  /* 0x00000004004c8947 */ /* 0x001fec0003800000 */
.L_x_191:
[----:B------:R-:W1:Y:S01]  /*9060*/  SYNCS.PHASECHK.TRANS64.TRYWAIT P0, [R9+URZ], R4 ;  /* 0x00000004090075a7 */ /* 0x000e62000800017f */
[----:B------:R-:W-:-:S05]  /*9070*/  VIADD R0, R12, 0x1 ;  /* 0x000000010c007836 */ /* 0x000fca0000000000 */
[----:B------:R-:W-:-:S04]  /*9080*/  ISETP.NE.AND P1, PT, R0, 0x7, PT ;  /* 0x000000070000780c */ /* 0x000fc80003f25270 */
[----:B0-----:R-:W-:Y:S02]  /*9090*/  SEL R2, RZ, 0x1, P1 ;  /* 0x00000001ff027807 */ /* 0x001fe40000800000 */
[----:B------:R-:W-:Y:S02]  /*90a0*/  SEL R0, R0, RZ, P1 ;  /* 0x000000ff00007207 */ /* 0x000fe40000800000 */
[----:B------:R-:W-:-:S03]  /*90b0*/  LOP3.LUT R7, R5, R2, RZ, 0x3c, !PT ;  /* 0x0000000205077212 */ /* 0x000fc600078e3cff */
[----:B------:R-:W-:Y:S01]  /*90c0*/  IMAD R6, R0, 0x8, R3 ;  /* 0x0000000800067824 */ /* 0x000fe200078e0203 */
[----:B------:R-:W-:Y:S01]  /*90d0*/  SHF.L.U32 R5, R7, 0x1f, RZ ;  /* 0x0000001f07057819 */ /* 0x000fe200000006ff */
[----:B-1----:R-:W-:Y:S06]  /*90e0*/  @!P0 BRA `(.L_x_178) ;  /* 0x00000004003c8947 */ /* 0x002fec0003800000 */
.L_x_192:
[----:B------:R-:W1:Y:S01]  /*90f0*/  SYNCS.PHASECHK.TRANS64.TRYWAIT P0, [R6+URZ], R5 ;  /* 0x00000005060075a7 */ /* 0x000e62000800017f */
[----:B------:R-:W-:-:S05]  /*9100*/  VIADD R0, R0, 0x1 ;  /* 0x0000000100007836 */ /* 0x000fca0000000000 */
[----:B------:R-:W-:-:S04]  /*9110*/  ISETP.NE.AND P1, PT, R0, 0x7, PT ;  /* 0x000000070000780c */ /* 0x000fc80003f25270 */
[----:B------:R-:W-:Y:S02]  /*9120*/  SEL R2, RZ, 0x1, P1 ;  /* 0x00000001ff027807 */ /* 0x000fe40000800000 */
[----:B------:R-:W-:Y:S02]  /*9130*/  SEL R0, R0, RZ, P1 ;  /* 0x000000ff00007207 */ /* 0x000fe40000800000 */
[----:B------:R-:W-:-:S03]  /*9140*/  LOP3.LUT R7, R7, R2, RZ, 0x3c, !PT ;  /* 0x0000000207077212 */ /* 0x000fc600078e3cff */
[----:B0-----:R-:W-:Y:S01]  /*9150*/  IMAD R9, R0, 0x8, R3 ;  /* 0x0000000800097824 */ /* 0x001fe200078e0203 */
[----:B------:R-:W-:Y:S01]  /*9160*/  SHF.L.U32 R4, R7, 0x1f, RZ ;  /* 0x0000001f07047819 */ /* 0x000fe200000006ff */
[----:B-1----:R-:W-:Y:S06]  /*9170*/  @!P0 BRA `(.L_x_179) ;  /* 0x00000004002c8947 */ /* 0x002fec0003800000 */
.L_x_193:
        /* <DEDUP_REMOVED lines=9> */
.L_x_194:
        /* <DEDUP_REMOVED lines=9> */
.L_x_195:
[----:B------:R-:W1:Y:S01]  /*92a0*/  SYNCS.PHASECHK.TRANS64.TRYWAIT P0, [R9+URZ], R4 ;  /* 0x00000004090075a7 */ /* 0x000e62000800017f */
[----:B------:R-:W-:-:S05]  /*92b0*/  VIADD R0, R0, 0x1 ;  /* 0x0000000100007836 */ /* 0x000fca0000000000 */
[----:B------:R-:W-:-:S04]  /*92c0*/  ISETP.NE.AND P1, PT, R0, 0x7, PT ;  /* 0x000000070000780c */ /* 0x000fc80003f25270 */
[----:B------:R-:W-:Y:S02]  /*92d0*/  SEL R2, RZ, 0x1, P1 ;  /* 0x00000001ff027807 */ /* 0x000fe40000800000 */
[----:B------:R-:W-:Y:S02]  /*92e0*/  SEL R0, R0, RZ, P1 ;  /* 0x000000ff00007207 */ /* 0x000fe40000800000 */
[----:B------:R-:W-:Y:S01]  /*92f0*/  LOP3.LUT R2, R7, R2, RZ, 0x3c, !PT ;  /* 0x0000000207027212 */ /* 0x000fe200078e3cff */
[----:B-1----:R-:W-:Y:S06]  /*9300*/  @!P0 BRA `(.L_x_182) ;  /* 0x0000000400048947 */ /* 0x002fec0003800000 */
.L_x_196:
[----:B------:R-:W-:Y:S01]  /*9310*/  IMAD R3, R0, 0x8, R3 ;  /* 0x0000000800037824 */ /* 0x000fe200078e0203 */
[----:B------:R-:W-:-:S07]  /*9320*/  SHF.L.U32 R0, R2, 0x1f, RZ ;  /* 0x0000001f02007819 */ /* 0x000fce00000006ff */
.L_x_183:
[----:B--2---:R2:W3:Y:S02]  /*9330*/  SYNCS.PHASECHK.TRANS64.TRYWAIT P0, [R3+URZ], R0 ;  /* 0x00000000030075a7 */ /* 0x0044e4000800017f */
[----:B---3--:R-:W-:Y:S05]  /*9340*/  @!P0 NANOSLEEP.SYNCS 0x989680 ;  /* 0x009896800000895d */ /* 0x008fea0003900000 */
[----:B------:R-:W3:Y:S02]  /*9350*/  @!P0 SYNCS.PHASECHK.TRANS64 P0, [R3+URZ], R0 ;  /* 0x00000000030085a7 */ /* 0x000ee4000800007f */
[----:B---3--:R-:W-:Y:S05]  /*9360*/  @!P0 BRA `(.L_x_183) ;  /* 0xfffffffc00f08947 */ /* 0x008fea000383ffff */
.L_x_175:
[----:B------:R-:W-:Y:S05]  /*9370*/  BSYNC B0 ;  /* 0x0000000000007941 */ /* 0x000fea0003800000 */
.L_x_174:
[----:B------:R-:W-:Y:S05]  /*9380*/  EXIT ;  /* 0x000000000000794d */ /* 0x000fea0003800000 */
.L_x_17:
[----:B-1----:R1:W2:Y:S02]  /*9390*/  SYNCS.PHASECHK.TRANS64.TRYWAIT P1, [R3+URZ], R0 ;  /* 0x00000000030075a7 */ /* 0x0022a4000802017f */
[----:B--2---:R-:W-:Y:S05]  /*93a0*/  @!P1 NANOSLEEP.SYNCS 0x989680 ;  /* 0x009896800000995d */ /* 0x004fea0003900000 */
[----:B------:R-:W2:Y:S02]  /*93b0*/  @!P1 SYNCS.PHASECHK.TRANS64 P1, [R3+URZ], R0 ;  /* 0x00000000030095a7 */ /* 0x000ea4000802007f */
[----:B--2---:R-:W-:Y:S05]  /*93c0*/  @!P1 BRA `(.L_x_17) ;  /* 0xfffffffc00f09947 */ /* 0x004fea000383ffff */
[----:B------:R-:W-:Y:S05]  /*93d0*/  BRA `(.L_x_16) ;  /* 0xffffff80005c7947 */ /* 0x000fea000383ffff */
.L_x_22:
[----:B-1----:R-:W-:-:S04]  /*93e0*/  IMAD.U32 R4, RZ, RZ, UR4 ;  /* 0x00000004ff047e24 */ /* 0x002fc8000f8e00ff */
[----:B------:R1:W2:Y:S03]  /*93f0*/  SYNCS.PHASECHK.TRANS64.TRYWAIT P1, [R4+URZ], R3 ;  /* 0x00000003040075a7 */ /* 0x0002a6000802017f */
[----:B--2---:R-:W-:Y:S05]  /*9400*/  @!P1 NANOSLEEP.SYNCS 0x989680 ;  /* 0x009896800000995d */ /* 0x004fea0003900000 */
[----:B------:R-:W2:Y:S02]  /*9410*/  @!P1 SYNCS.PHASECHK.TRANS64 P1, [R4+URZ], R3 ;  /* 0x00000003040095a7 */ /* 0x000ea4000802007f */
[----:B--2---:R-:W-:Y:S05]  /*9420*/  @!P1 BRA `(.L_x_22) ;  /* 0xfffffffc00ec9947 */ /* 0x004fea000383ffff */
[----:B------:R-:W-:Y:S05]  /*9430*/  BRA `(.L_x_21) ;  /* 0xffffff8800607947 */ /* 0x000fea000383ffff */
.L_x_161:
[----:B------:R-:W-:Y:S01]  /*9440*/  BSSY B1, `(.L_x_184) ;  /* 0x0000006000017945 */ /* 0x000fe20003800000 */
[----:B------:R-:W-:-:S07]  /*9450*/  IMAD.MOV.U32 R15, RZ, RZ, -0x1 ;  /* 0xffffffffff0f7424 */ /* 0x000fce00078e00ff */
[----:B------:R-:W-:Y:S05]  /*9460*/  WARPSYNC.COLLECTIVE R15, `(.L_x_185) ;  /* 0x000000000f0c7348 */ /* 0x000fea0003c00000 */
[----:B------:R-:W-:Y:S02]  /*9470*/  ELECT P6, UR62, PT ;  /* 0x00000000003e782f */ /* 0x000fe400038c0000 */
[----:B------:R-:W-:Y:S01]  /*9480*/  MOV R14, UR62 ;  /* 0x0000003e000e7c02 */ /* 0x000fe20008000f00 */
[----:B------:R-:W-:Y:S10]  /*9490*/  ENDCOLLECTIVE ;  /* 0x000000000000791b */ /* 0x000ff40003800000 */
.L_x_185:
[----:B------:R-:W-:Y:S05]  /*94a0*/  BSYNC B1 ;  /* 0x0000000000017941 */ /* 0x000fea0003800000 */
.L_x_184:
[----:B------:R-:W-:Y:S05]  /*94b0*/  BRA `(.L_x_186) ;  /* 0xffffffec00a47947 */ /* 0x000fea000383ffff */
.L_x_164:
[----:B0-----:R0:W1:Y:S02]  /*94c0*/  SYNCS.PHASECHK.TRANS64.TRYWAIT P1, [R14+URZ+0x38], R7 ;  /* 0x000038070e0075a7 */ /* 0x001064000802017f */
[----:B-1----:R-:W-:Y:S05]  /*94d0*/  @!P1 NANOSLEEP.SYNCS 0x989680 ;  /* 0x009896800000995d */ /* 0x002fea0003900000 */
[----:B------:R-:W1:Y:S02]  /*94e0*/  @!P1 SYNCS.PHASECHK.TRANS64 P1, [R14+URZ+0x38], R7 ;  /* 0x000038070e0095a7 */ /* 0x000e64000802007f */
[----:B-1----:R-:W-:Y:S05]  /*94f0*/  @!P1 BRA `(.L_x_164) ;  /* 0xfffffffc00f09947 */ /* 0x002fea000383ffff */
[----:B------:R-:W-:Y:S05]  /*9500*/  BRA `(.L_x_187) ;  /* 0xffffffec00d87947 */ /* 0x000fea000383ffff */
.L_x_173:
[----:B------:R-:W-:Y:S01]  /*9510*/  BSSY B0, `(.L_x_188) ;  /* 0x0000006000007945 */ /* 0x000fe20003800000 */
[----:B------:R-:W-:-:S07]  /*9520*/  IMAD.MOV.U32 R15, RZ, RZ, -0x1 ;  /* 0xffffffffff0f7424 */ /* 0x000fce00078e00ff */
[----:B------:R-:W-:Y:S05]  /*9530*/  WARPSYNC.COLLECTIVE R15, `(.L_x_189) ;  /* 0x000000000f0c7348 */ /* 0x000fea0003c00000 */
[----:B------:R-:W-:Y:S02]  /*9540*/  ELECT P6, UR62, PT ;  /* 0x00000000003e782f */ /* 0x000fe400038c0000 */
[----:B------:R-:W-:Y:S01]  /*9550*/  MOV R14, UR62 ;  /* 0x0000003e000e7c02 */ /* 0x000fe20008000f00 */
[----:B------:R-:W-:Y:S10]  /*9560*/  ENDCOLLECTIVE ;  /* 0x000000000000791b */ /* 0x000ff40003800000 */
.L_x_189:
[----:B------:R-:W-:Y:S05]  /*9570*/  BSYNC B0 ;  /* 0x0000000000007941 */ /* 0x000fea0003800000 */
.L_x_188:
[----:B------:R-:W-:Y:S05]  /*9580*/  BRA `(.L_x_190) ;  /* 0xfffffff800607947 */ /* 0x000fea000383ffff */
.L_x_177:
[----:B0-----:R0:W1:Y:S02]  /*9590*/  SYNCS.PHASECHK.TRANS64.TRYWAIT P0, [R7+URZ], R2 ;  /* 0x00000002070075a7 */ /* 0x001064000800017f */
[----:B-1----:R-:W-:Y:S05]  /*95a0*/  @!P0 NANOSLEEP.SYNCS 0x989680 ;  /* 0x009896800000895d */ /* 0x002fea0003900000 */
[----:B------:R-:W1:Y:S02]  /*95b0*/  @!P0 SYNCS.PHASECHK.TRANS64 P0, [R7+URZ], R2 ;  /* 0x00000002070085a7 */ /* 0x000e64000800007f */
[----:B-1----:R-:W-:Y:S05]  /*95c0*/  @!P0 BRA `(.L_x_177) ;  /* 0xfffffffc00f08947 */ /* 0x002fea000383ffff */
[----:B------:R-:W-:Y:S05]  /*95d0*/  BRA `(.L_x_191) ;  /* 0xfffffff800a07947 */ /* 0x000fea000383ffff */
.L_x_178:
[----:B0-----:R0:W1:Y:S02]  /*95e0*/  SYNCS.PHASECHK.TRANS64.TRYWAIT P0, [R9+URZ], R4 ;  /* 0x00000004090075a7 */ /* 0x001064000800017f */
[----:B-1----:R-:W-:Y:S05]  /*95f0*/  @!P0 NANOSLEEP.SYNCS 0x989680 ;  /* 0x009896800000895d */ /* 0x002fea0003900000 */
[----:B------:R-:W1:Y:S02]  /*9600*/  @!P0 SYNCS.PHASECHK.TRANS64 P0, [R9+URZ], R4 ;  /* 0x00000004090085a7 */ /* 0x000e64000800007f */
[----:B-1----:R-:W-:Y:S05]  /*9610*/  @!P0 BRA `(.L_x_178) ;  /* 0xfffffffc00f08947 */ /* 0x002fea000383ffff */
[----:B------:R-:W-:Y:S05]  /*9620*/  BRA `(.L_x_192) ;  /* 0xfffffff800b07947 */ /* 0x000fea000383ffff */
.L_x_179:
[----:B0-----:R0:W1:Y:S02]  /*9630*/  SYNCS.PHASECHK.TRANS64.TRYWAIT P0, [R6+URZ], R5 ;  /* 0x00000005060075a7 */ /* 0x001064000800017f */
[----:B-1----:R-:W-:Y:S05]  /*9640*/  @!P0 NANOSLEEP.SYNCS 0x989680 ;  /* 0x009896800000895d */ /* 0x002fea0003900000 */
[----:B------:R-:W1:Y:S02]  /*9650*/  @!P0 SYNCS.PHASECHK.TRANS64 P0, [R6+URZ], R5 ;  /* 0x00000005060085a7 */ /* 0x000e64000800007f */
[----:B-1----:R-:W-:Y:S05]  /*9660*/  @!P0 BRA `(.L_x_179) ;  /* 0xfffffffc00f08947 */ /* 0x002fea000383ffff */
[----:B------:R-:W-:Y:S05]  /*9670*/  BRA `(.L_x_193) ;  /* 0xfffffff800c07947 */ /* 0x000fea000383ffff */
.L_x_180:
[----:B0-----:R0:W1:Y:S02]  /*9680*/  SYNCS.PHASECHK.TRANS64.TRYWAIT P0, [R9+URZ], R4 ;  /* 0x00000004090075a7 */ /* 0x001064000800017f */
[----:B-1----:R-:W-:Y:S05]  /*9690*/  @!P0 NANOSLEEP.SYNCS 0x989680 ;  /* 0x009896800000895d */ /* 0x002fea0003900000 */
[----:B------:R-:W1:Y:S02]  /*96a0*/  @!P0 SYNCS.PHASECHK.TRANS64 P0, [R9+URZ], R4 ;  /* 0x00000004090085a7 */ /* 0x000e64000800007f */
[----:B-1----:R-:W-:Y:S05]  /*96b0*/  @!P0 BRA `(.L_x_180) ;  /* 0xfffffffc00f08947 */ /* 0x002fea000383ffff */
[----:B------:R-:W-:Y:S05]  /*96c0*/  BRA `(.L_x_194) ;  /* 0xfffffff800d07947 */ /* 0x000fea000383ffff */
.L_x_181:
[----:B0-----:R0:W1:Y:S02]  /*96d0*/  SYNCS.PHASECHK.TRANS64.TRYWAIT P0, [R6+URZ], R5 ;  /* 0x00000005060075a7 */ /* 0x001064000800017f */
[----:B-1----:R-:W-:Y:S05]  /*96e0*/  @!P0 NANOSLEEP.SYNCS 0x989680 ;  /* 0x009896800000895d */ /* 0x002fea0003900000 */
[----:B------:R-:W1:Y:S02]  /*96f0*/  @!P0 SYNCS.PHASECHK.TRANS64 P0, [R6+URZ], R5 ;  /* 0x00000005060085a7 */ /* 0x000e64000800007f */
[----:B-1----:R-:W-:Y:S05]  /*9700*/  @!P0 BRA `(.L_x_181) ;  /* 0xfffffffc00f08947 */ /* 0x002fea000383ffff */
[----:B------:R-:W-:Y:S05]  /*9710*/  BRA `(.L_x_195) ;  /* 0xfffffff800e07947 */ /* 0x000fea000383ffff */
.L_x_182:
[----:B-1----:R1:W2:Y:S02]  /*9720*/  SYNCS.PHASECHK.TRANS64.TRYWAIT P0, [R9+URZ], R4 ;  /* 0x00000004090075a7 */ /* 0x0022a4000800017f */
[----:B--2---:R-:W-:Y:S05]  /*9730*/  @!P0 NANOSLEEP.SYNCS 0x989680 ;  /* 0x009896800000895d */ /* 0x004fea0003900000 */
[----:B------:R-:W2:Y:S02]  /*9740*/  @!P0 SYNCS.PHASECHK.TRANS64 P0, [R9+URZ], R4 ;  /* 0x00000004090085a7 */ /* 0x000ea4000800007f */
[----:B--2---:R-:W-:Y:S05]  /*9750*/  @!P0 BRA `(.L_x_182) ;  /* 0xfffffffc00f08947 */ /* 0x004fea000383ffff */
[----:B------:R-:W-:Y:S05]  /*9760*/  BRA `(.L_x_196) ;  /* 0xfffffff800e87947 */ /* 0x000fea000383ffff */
.L_x_197:
[----:B------:R-:W-:-:S00]  /*9770*/  BRA `(.L_x_197) ;  /* 0xfffffffc00fc7947 */ /* 0x000fc0000383ffff */
[----:B------:R-:W-:-:S00]  /*9780*/  NOP ;  /* 0x0000000000007918 */ /* 0x000fc00000000000 */
[----:B------:R-:W-:-:S00]  /*9790*/  NOP ;  /* 0x0000000000007918 */ /* 0x000fc00000000000 */
[----:B------:R-:W-:-:S00]  /*97a0*/  NOP ;  /* 0x0000000000007918 */ /* 0x000fc00000000000 */
[----:B------:R-:W-:-:S00]  /*97b0*/  NOP ;  /* 0x0000000000007918 */ /* 0x000fc00000000000 */
[----:B------:R-:W-:-:S00]  /*97c0*/  NOP ;  /* 0x0000000000007918 */ /* 0x000fc00000000000 */
[----:B------:R-:W-:-:S00]  /*97d0*/  NOP ;  /* 0x0000000000007918 */ /* 0x000fc00000000000 */
[----:B------:R-:W-:-:S00]  /*97e0*/  NOP ;  /* 0x0000000000007918 */ /* 0x000fc00000000000 */
[----:B------:R-:W-:-:S00]  /*97f0*/  NOP ;  /* 0x0000000000007918 */ /* 0x000fc00000000000 */
.L_x_198:


//--------------------- .nv.global.init           --------------------------
	.section	.nv.global.init,"aw",@progbits
.nv.global.init:
	.type		$str$22,@object
	.size		$str$22,($str$23 - $str$22)
$str$22:
        /*0000*/ 	.byte	0x6b, 0x5f, 0x74, 0x69, 0x6c, 0x65, 0x5f, 0x63, 0x6f, 0x75, 0x6e, 0x74, 0x20, 0x3e, 0x3d, 0x20
        /*0010*/ 	.byte	0x31, 0x00
	.type		$str$23,@object
	.size		$str$23,(__unnamed_1 - $str$23)
$str$23:
        /*0012*/ 	.byte	0x2f, 0x74, 0x6d, 0x70, 0x2f, 0x63, 0x75, 0x74, 0x6c, 0x61, 0x73, 0x73, 0x5f, 0x73, 0x77, 0x65
        /*0022*/ 	.byte	0x65, 0x70, 0x5f, 0x73, 0x72, 0x63, 0x2f, 0x69, 0x6e, 0x63, 0x6c, 0x75, 0x64, 0x65, 0x2f, 0x63
        /*0032*/ 	.byte	0x75, 0x74, 0x6c, 0x61, 0x73, 0x73, 0x2f, 0x67, 0x65, 0x6d, 0x6d, 0x2f, 0x63, 0x6f, 0x6c, 0x6c
        /*0042*/ 	.byte	0x65, 0x63, 0x74, 0x69, 0x76, 0x65, 0x2f, 0x73, 0x6d, 0x39, 0x30, 0x5f, 0x6d, 0x6d, 0x61, 0x5f
        /*0052*/ 	.byte	0x74, 0x6d, 0x61, 0x5f, 0x67, 0x6d, 0x6d, 0x61, 0x5f, 0x73, 0x73, 0x5f, 0x77, 0x61, 0x72, 0x70
        /*0062*/ 	.byte	0x73, 0x70, 0x65, 0x63, 0x69, 0x61, 0x6c, 0x69, 0x7a, 0x65, 0x64, 0x2e, 0x68, 0x70, 0x70, 0x00
	.type		__unnamed_1,@object
	.size		__unnamed_1,(.L_0 - __unnamed_1)
__unnamed_1:
        /*0072*/ 	.byte	0x76, 0x6f, 0x69, 0x64, 0x20, 0x63, 0x75, 0x74, 0x6c, 0x61, 0x73, 0x73, 0x3a, 0x3a, 0x67, 0x65
        /* <DEDUP_REMOVED lines=179> */
        /*0bb2*/ 	.byte	0x69, 0x64, 0x65, 0x6e, 0x74, 0x69, 0x74, 0x79, 0x5d, 0x00
.L_0:


//--------------------- .nv.shared._ZN7cutlass13device_kernelINS_4gemm6kernel13GemmUniversalIN4cute5tupleIJiiiiEEENS1_10collective13CollectiveMmaINS1_34MainloopSm90TmaGmmaWarpSpecializedILi7ENS5_IJNS4_1CILi1EEESB_SB_EEENS1_35KernelTmaWarpSpecializedCooperativeEEENS5_IJNSA_ILi256EEENSA_ILi64EEENSA_ILi128EEEEEENS_6half_tENS5_IJlSB_lEEESJ_SK_NS4_8TiledMMAINS4_8MMA_AtomIJNS4_4SM904GMMA25MMA_64x64x16_F32F16F16_SSILNSO_5MajorE0ELSQ_0ELNSO_7ScaleInE1ELSR_1EEEEEENS4_6LayoutINS5_IJNSA_ILi2EEESB_SB_EEENS5_IJSB_NSA_ILi0EEESX_EEEEENS5_IJNS4_10UnderscoreES10_S10_EEEEENS4_13SM90_TMA_LOADENS4_14ComposedLayoutINS4_7SwizzleILi3ELi4ELi3EEENS4_18smem_ptr_flag_bitsILi16EEENSU_INS5_IJNSA_ILi8EEESG_EEENS5_IJSG_SB_EEEEEEEvNS4_8identityES13_S1D_vS1E_EENS_8epilogue10collective6detail29Sm90TmaWarpSpecializedAdapterINS1H_15DefaultEpilogueISJ_SK_SK_NS1G_6thread17LinearCombinationISJ_Li1EffLNS1L_9ScaleType4KindE0ELNS_15FloatRoundStyleE2ESJ_EENS1_15EpilogueDefaultEEEEEvvEEEEvNT_6ParamsE --------------------------
	.section	.nv.shared._ZN7cutlass13device_kernelINS_4gemm6kernel13GemmUniversalIN4cute5tupleIJiiiiEEENS1_10collective13CollectiveMmaINS1_34MainloopSm90TmaGmmaWarpSpecializedILi7ENS5_IJNS4_1CILi1EEESB_SB_EEENS1_35KernelTmaWarpSpecializedCooperativeEEENS5_IJNSA_ILi256EEENSA_ILi64EEENSA_ILi128EEEEEENS_6half_tENS5_IJlSB_lEEESJ_SK_NS4_8TiledMMAINS4_8MMA_AtomIJNS4_4SM904GMMA25MMA_64x64x16_F32F16F16_SSILNSO_5MajorE0ELSQ_0ELNSO_7ScaleInE1ELSR_1EEEEEENS4_6LayoutINS5_IJNSA_ILi2EEESB_SB_EEENS5_IJSB_NSA_ILi0EEESX_EEEEENS5_IJNS4_10UnderscoreES10_S10_EEEEENS4_13SM90_TMA_LOADENS4_14ComposedLayoutINS4_7SwizzleILi3ELi4ELi3EEENS4_18smem_ptr_flag_bitsILi16EEENSU_INS5_IJNSA_ILi8EEESG_EEENS5_IJSG_SB_EEEEEEEvNS4_8identityES13_S1D_vS1E_EENS_8epilogue10collective6detail29Sm90TmaWarpSpecializedAdapterINS1H_15DefaultEpilogueISJ_SK_SK_NS1G_6thread17LinearCombinationISJ_Li1EffLNS1L_9ScaleType4KindE0ELNS_15FloatRoundStyleE2ESJ_EENS1_15EpilogueDefaultEEEEEvvEEEEvNT_6ParamsE,"aw",@nobits
	.sectionflags	@""
	.align	16
	.zero		1024


//--------------------- .nv.shared.reserved.0     --------------------------
	.section	.nv.shared.reserved.0,"aw",@nobits
	.weak		__nv_reservedSMEM_offset_0_alias
	.size		__nv_reservedSMEM_offset_0_alias, 0, 0
	.other		__nv_reservedSMEM_offset_0_alias,@"STO_CUDA_RESERVED_SHARED STV_DEFAULT"
__nv_reservedSMEM_offset_0_alias:
	.zero		0


//--------------------- .nv.global                --------------------------
	.section	.nv.global,"aw",@nobits
.nv.global:
	.type		_ZN40_INTERNAL_1f8ec8bf_4_k_cu_f3d71c4e_256444cute1_E,@object
	.size		_ZN40_INTERNAL_1f8ec8bf_4_k_cu_f3d71c4e_256444cute1_E,(_ZN40_INTERNAL_1f8ec8bf_4_k_cu_f3d71c4e_256444cuda3std3__45__cpo6cbeginE - _ZN40_INTERNAL_1f8ec8bf_4_k_cu_f3d71c4e_256444cute1_E)
_ZN40_INTERNAL_1f8ec8bf_4_k_cu_f3d71c4e_256444cute1_E:
	.zero		1
	.type		_ZN40_INTERNAL_1f8ec8bf_4_k_cu_f3d71c4e_256444cuda3std3__45__cpo6cbeginE,@object
	.size		_ZN40_INTERNAL_1f8ec8bf_4_k_cu_f3d71c4e_256444cuda3std3__45__cpo6cbeginE,(_ZN40_INTERNAL_1f8ec8bf_4_k_cu_f3d71c4e_256444cuda3std3__48in_placeE - _ZN40_INTERNAL_1f8ec8bf_4_k_cu_f3d71c4e_256444cuda3std3__45__cpo6cbeginE)
_ZN40_INTERNAL_1f8ec8bf_4_k_cu_f3d71c4e_256444cuda3std3__45__cpo6cbeginE:
	.zero		1
	.type		_ZN40_INTERNAL_1f8ec8bf_4_k_cu_f3d71c4e_256444cuda3std3__48in_placeE,@object
	.size		_ZN40_INTERNAL_1f8ec8bf_4_k_cu_f3d71c4e_256444cuda3std3__48in_placeE,(_ZN40_INTERNAL_1f8ec8bf_4_k_cu_f3d71c4e_256444cuda3std6ranges3__45__cpo9iter_moveE - _ZN40_INTERNAL_1f8ec8bf_4_k_cu_f3d71c4e_256444cuda3std3__48in_placeE)
_ZN40_INTERNAL_1f8ec8bf_4_k_cu_f3d71c4e_256444cuda3std3__48in_placeE:
	.zero		1
	.type		_ZN40_INTERNAL_1f8ec8bf_4_k_cu_f3d71c4e_256444cuda3std6ranges3__45__cpo9iter_moveE,@object
	.size		_ZN40_INTERNAL_1f8ec8bf_4_k_cu_f3d71c4e_256444cuda3std6ranges3__45__cpo9iter_moveE,(_ZN40_INTERNAL_1f8ec8bf_4_k_cu_f3d71c4e_256444cuda3std3__45__cpo5beginE - _ZN40_INTERNAL_1f8ec8bf_4_k_cu_f3d71c4e_256444cuda3std6ranges3__45__cpo9iter_moveE)
_ZN40_INTERNAL_1f8ec8bf_4_k_cu_f3d71c4e_256444cuda3std6ranges3__45__cpo9iter_moveE:
	.zero		1
	.type		_ZN40_INTERNAL_1f8ec8bf_4_k_cu_f3d71c4e_256444cuda3std3__45__cpo5beginE,@object
	.size		_ZN40_INTERNAL_1f8ec8bf_4_k_cu_f3d71c4e_256444cuda3std3__45__cpo5beginE,(_ZN40_INTERNAL_1f8ec8bf_4_k_cu_f3d71c4e_256444cuda3std3__442_GLOBAL__N__1f8ec8bf_4_k_cu_f3d71c4e_256446ignoreE - _ZN40_INTERNAL_1f8ec8bf_4_k_cu_f3d71c4e_256444cuda3std3__45__cpo5beginE)
_ZN40_INTERNAL_1f8ec8bf_4_k_cu_f3d71c4e_256444cuda3std3__45__cpo5beginE:
	.zero		1
	.type		_ZN40_INTERNAL_1f8ec8bf_4_k_cu_f3d71c4e_256444cuda3std3__442_GLOBAL__N__1f8ec8bf_4_k_cu_f3d71c4e_256446ignoreE,@object
	.size		_ZN40_INTERNAL_1f8ec8bf_4_k_cu_f3d71c4e_256444cuda3std3__442_GLOBAL__N__1f8ec8bf_4_k_cu_f3d71c4e_256446ignoreE,(_ZN40_INTERNAL_1f8ec8bf_4_k_cu_f3d71c4e_256444cute7productE - _ZN40_INTERNAL_1f8ec8bf_4_k_cu_f3d71c4e_256444cuda3std3__442_GLOBAL__N__1f8ec8bf_4_k_cu_f3d71c4e_256446ignoreE)
_ZN40_INTERNAL_1f8ec8bf_4_k_cu_f3d71c4e_256444cuda3std3__442_GLOBAL__N__1f8ec8bf_4_k_cu_f3d71c4e_256446ignoreE:
	.zero		1
	.type		_ZN40_INTERNAL_1f8ec8bf_4_k_cu_f3d71c4e_256444cute7productE,@object
	.size		_ZN40_INTERNAL_1f8ec8bf_4_k_cu_f3d71c4e_256444cute7productE,(_ZN40_INTERNAL_1f8ec8bf_4_k_cu_f3d71c4e_256444cuda3std3__45__cpo3endE - _ZN40_INTERNAL_1f8ec8bf_4_k_cu_f3d71c4e_256444cute7productE)
_ZN40_INTERNAL_1f8ec8bf_4_k_cu_f3d71c4e_256444cute7productE:
	.zero		1
	.type		_ZN40_INTERNAL_1f8ec8bf_4_k_cu_f3d71c4e_256444cuda3std3__45__cpo3endE,@object
	.size		_ZN40_INTERNAL_1f8ec8bf_4_k_cu_f3d71c4e_256444cuda3std3__45__cpo3endE,(_ZN40_INTERNAL_1f8ec8bf_4_k_cu_f3d71c4e_256444cuda3std3__419piecewise_constructE - _ZN40_INTERNAL_1f8ec8bf_4_k_cu_f3d71c4e_256444cuda3std3__45__cpo3endE)
_ZN40_INTERNAL_1f8ec8bf_4_k_cu_f3d71c4e_256444cuda3std3__45__cpo3endE:
	.zero		1
	.type		_ZN40_INTERNAL_1f8ec8bf_4_k_cu_f3d71c4e_256444cuda3std3__419piecewise_constructE,@object
	.size		_ZN40_INTERNAL_1f8ec8bf_4_k_cu_f3d71c4e_256444cuda3std3__419piecewise_constructE,(_ZN40_INTERNAL_1f8ec8bf_4_k_cu_f3d71c4e_256444cuda3std3__45__cpo4cendE - _ZN40_INTERNAL_1f8ec8bf_4_k_cu_f3d71c4e_256444cuda3std3__419piecewise_constructE)
_ZN40_INTERNAL_1f8ec8bf_4_k_cu_f3d71c4e_256444cuda3std3__419piecewise_constructE:
	.zero		1
	.type		_ZN40_INTERNAL_1f8ec8bf_4_k_cu_f3d71c4e_256444cuda3std3__45__cpo4cendE,@object
	.size		_ZN40_INTERNAL_1f8ec8bf_4_k_cu_f3d71c4e_256444cuda3std3__45__cpo4cendE,(_ZN40_INTERNAL_1f8ec8bf_4_k_cu_f3d71c4e_256444cuda3std6ranges3__45__cpo4swapE - _ZN40_INTERNAL_1f8ec8bf_4_k_cu_f3d71c4e_256444cuda3std3__45__cpo4cendE)
_ZN40_INTERNAL_1f8ec8bf_4_k_cu_f3d71c4e_256444cuda3std3__45__cpo4cendE:
	.zero		1
	.type		_ZN40_INTERNAL_1f8ec8bf_4_k_cu_f3d71c4e_256444cuda3std6ranges3__45__cpo4swapE,@object
	.size		_ZN40_INTERNAL_1f8ec8bf_4_k_cu_f3d71c4e_256444cuda3std6ranges3__45__cpo4swapE,(.L_8 - _ZN40_INTERNAL_1f8ec8bf_4_k_cu_f3d71c4e_256444cuda3std6ranges3__45__cpo4swapE)
_ZN40_INTERNAL_1f8ec8bf_4_k_cu_f3d71c4e_256444cuda3std6ranges3__45__cpo4swapE:
	.zero		1
.L_8:


//--------------------- .nv.constant0._ZN7cutlass13device_kernelINS_4gemm6kernel13GemmUniversalIN4cute5tupleIJiiiiEEENS1_10collective13CollectiveMmaINS1_34MainloopSm90TmaGmmaWarpSpecializedILi7ENS5_IJNS4_1CILi1EEESB_SB_EEENS1_35KernelTmaWarpSpecializedCooperativeEEENS5_IJNSA_ILi256EEENSA_ILi64EEENSA_ILi128EEEEEENS_6half_tENS5_IJlSB_lEEESJ_SK_NS4_8TiledMMAINS4_8MMA_AtomIJNS4_4SM904GMMA25MMA_64x64x16_F32F16F16_SSILNSO_5MajorE0ELSQ_0ELNSO_7ScaleInE1ELSR_1EEEEEENS4_6LayoutINS5_IJNSA_ILi2EEESB_SB_EEENS5_IJSB_NSA_ILi0EEESX_EEEEENS5_IJNS4_10UnderscoreES10_S10_EEEEENS4_13SM90_TMA_LOADENS4_14ComposedLayoutINS4_7SwizzleILi3ELi4ELi3EEENS4_18smem_ptr_flag_bitsILi16EEENSU_INS5_IJNSA_ILi8EEESG_EEENS5_IJSG_SB_EEEEEEEvNS4_8identityES13_S1D_vS1E_EENS_8epilogue10collective6detail29Sm90TmaWarpSpecializedAdapterINS1H_15DefaultEpilogueISJ_SK_SK_NS1G_6thread17LinearCombinationISJ_Li1EffLNS1L_9ScaleType4KindE0ELNS_15FloatRoundStyleE2ESJ_EENS1_15EpilogueDefaultEEEEEvvEEEEvNT_6ParamsE --------------------------
	.section	.nv.constant0._ZN7cutlass13device_kernelINS_4gemm6kernel13GemmUniversalIN4cute5tupleIJiiiiEEENS1_10collective13CollectiveMmaINS1_34MainloopSm90TmaGmmaWarpSpecializedILi7ENS5_IJNS4_1CILi1EEESB_SB_EEENS1_35KernelTmaWarpSpecializedCooperativeEEENS5_IJNSA_ILi256EEENSA_ILi64EEENSA_ILi128EEEEEENS_6half_tENS5_IJlSB_lEEESJ_SK_NS4_8TiledMMAINS4_8MMA_AtomIJNS4_4SM904GMMA25MMA_64x64x16_F32F16F16_SSILNSO_5MajorE0ELSQ_0ELNSO_7ScaleInE1ELSR_1EEEEEENS4_6LayoutINS5_IJNSA_ILi2EEESB_SB_EEENS5_IJSB_NSA_ILi0EEESX_EEEEENS5_IJNS4_10UnderscoreES10_S10_EEEEENS4_13SM90_TMA_LOADENS4_14ComposedLayoutINS4_7SwizzleILi3ELi4ELi3EEENS4_18smem_ptr_flag_bitsILi16EEENSU_INS5_IJNSA_ILi8EEESG_EEENS5_IJSG_SB_EEEEEEEvNS4_8identityES13_S1D_vS1E_EENS_8epilogue10collective6detail29Sm90TmaWarpSpecializedAdapterINS1H_15DefaultEpilogueISJ_SK_SK_NS1G_6thread17LinearCombinationISJ_Li1EffLNS1L_9ScaleType4KindE0ELNS_15FloatRoundStyleE2ESJ_EENS1_15EpilogueDefaultEEEEEvvEEEEvNT_6ParamsE,"a",@progbits
	.sectionflags	@""
	.align	4
.nv.constant0._ZN7cutlass13device_kernelINS_4gemm6kernel13GemmUniversalIN4cute5tupleIJiiiiEEENS1_10collective13CollectiveMmaINS1_34MainloopSm90TmaGmmaWarpSpecializedILi7ENS5_IJNS4_1CILi1EEESB_SB_EEENS1_35KernelTmaWarpSpecializedCooperativeEEENS5_IJNSA_ILi256EEENSA_ILi64EEENSA_ILi128EEEEEENS_6half_tENS5_IJlSB_lEEESJ_SK_NS4_8TiledMMAINS4_8MMA_AtomIJNS4_4SM904GMMA25MMA_64x64x16_F32F16F16_SSILNSO_5MajorE0ELSQ_0ELNSO_7ScaleInE1ELSR_1EEEEEENS4_6LayoutINS5_IJNSA_ILi2EEESB_SB_EEENS5_IJSB_NSA_ILi0EEESX_EEEEENS5_IJNS4_10UnderscoreES10_S10_EEEEENS4_13SM90_TMA_LOADENS4_14ComposedLayoutINS4_7SwizzleILi3ELi4ELi3EEENS4_18smem_ptr_flag_bitsILi16EEENSU_INS5_IJNSA_ILi8EEESG_EEENS5_IJSG_SB_EEEEEEEvNS4_8identityES13_S1D_vS1E_EENS_8epilogue10collective6detail29Sm90TmaWarpSpecializedAdapterINS1H_15DefaultEpilogueISJ_SK_SK_NS1G_6thread17LinearCombinationISJ_Li1EffLNS1L_9ScaleType4KindE0ELNS_15FloatRoundStyleE2ESJ_EENS1_15EpilogueDefaultEEEEEvvEEEEvNT_6ParamsE:
	.zero		1664


//--------------------- SYMBOLS --------------------------

	.type		.nv.reservedSmem.offset0,@object
	.size		.nv.reservedSmem.offset0,0x4
	.type		__assertfail,@function
